//
// Generated by NVIDIA NVVM Compiler
//
// Compiler Build ID: CL-36424714
// Cuda compilation tools, release 13.0, V13.0.88
// Based on NVVM 20.0.0
//

.version 9.0
.target sm_100
.address_size 64

	// .globl	_Z16rank_individualsPA1291_KfPA1291_KiPf
.extern .func  (.param .b32 func_retval0) vprintf
(
	.param .b64 vprintf_param_0,
	.param .b64 vprintf_param_1
)
;
.extern .func  (.param .b64 func_retval0) malloc
(
	.param .b64 malloc_param_0
)
;
.extern .func free
(
	.param .b64 free_param_0
)
;
.global .align 4 .b8 precalc_xorwow_matrix[102400];
.global .align 4 .b8 precalc_xorwow_offset_matrix[102400];
.global .align 4 .b8 mrg32k3aM1[2304];
.global .align 4 .b8 mrg32k3aM2[2304];
.global .align 4 .b8 mrg32k3aM1SubSeq[2016];
.global .align 4 .b8 mrg32k3aM2SubSeq[2016];
.global .align 4 .b8 mrg32k3aM1Seq[2304];
.global .align 4 .b8 mrg32k3aM2Seq[2304];
.const .align 8 .b8 __cr_lgamma_table[72];
.global .align 1 .b8 _ZN34_INTERNAL_dfe48c04_4_k_cu_181f2bad4cuda3std3__45__cpo5beginE[1];
.global .align 1 .b8 _ZN34_INTERNAL_dfe48c04_4_k_cu_181f2bad4cuda3std3__45__cpo3endE[1];
.global .align 1 .b8 _ZN34_INTERNAL_dfe48c04_4_k_cu_181f2bad4cuda3std3__45__cpo6cbeginE[1];
.global .align 1 .b8 _ZN34_INTERNAL_dfe48c04_4_k_cu_181f2bad4cuda3std3__45__cpo4cendE[1];
.global .align 1 .b8 _ZN34_INTERNAL_dfe48c04_4_k_cu_181f2bad4cuda3std3__45__cpo6rbeginE[1];
.global .align 1 .b8 _ZN34_INTERNAL_dfe48c04_4_k_cu_181f2bad4cuda3std3__45__cpo4rendE[1];
.global .align 1 .b8 _ZN34_INTERNAL_dfe48c04_4_k_cu_181f2bad4cuda3std3__45__cpo7crbeginE[1];
.global .align 1 .b8 _ZN34_INTERNAL_dfe48c04_4_k_cu_181f2bad4cuda3std3__45__cpo5crendE[1];
.global .align 1 .b8 _ZN34_INTERNAL_dfe48c04_4_k_cu_181f2bad4cuda3std3__436_GLOBAL__N__dfe48c04_4_k_cu_181f2bad6ignoreE[1];
.global .align 1 .b8 _ZN34_INTERNAL_dfe48c04_4_k_cu_181f2bad4cuda3std3__419piecewise_constructE[1];
.global .align 1 .b8 _ZN34_INTERNAL_dfe48c04_4_k_cu_181f2bad4cuda3std3__48in_placeE[1];
.global .align 1 .b8 _ZN34_INTERNAL_dfe48c04_4_k_cu_181f2bad4cuda3std3__420unreachable_sentinelE[1];
.global .align 1 .b8 _ZN34_INTERNAL_dfe48c04_4_k_cu_181f2bad4cuda3std3__47nulloptE[1];
.global .align 1 .b8 _ZN34_INTERNAL_dfe48c04_4_k_cu_181f2bad4cuda3std3__48unexpectE[1];
.global .align 1 .b8 _ZN34_INTERNAL_dfe48c04_4_k_cu_181f2bad4cuda3std6ranges3__45__cpo4swapE[1];
.global .align 1 .b8 _ZN34_INTERNAL_dfe48c04_4_k_cu_181f2bad4cuda3std6ranges3__45__cpo9iter_moveE[1];
.global .align 1 .b8 _ZN34_INTERNAL_dfe48c04_4_k_cu_181f2bad4cuda3std6ranges3__45__cpo5beginE[1];
.global .align 1 .b8 _ZN34_INTERNAL_dfe48c04_4_k_cu_181f2bad4cuda3std6ranges3__45__cpo3endE[1];
.global .align 1 .b8 _ZN34_INTERNAL_dfe48c04_4_k_cu_181f2bad4cuda3std6ranges3__45__cpo6cbeginE[1];
.global .align 1 .b8 _ZN34_INTERNAL_dfe48c04_4_k_cu_181f2bad4cuda3std6ranges3__45__cpo4cendE[1];
.global .align 1 .b8 _ZN34_INTERNAL_dfe48c04_4_k_cu_181f2bad4cuda3std6ranges3__45__cpo7advanceE[1];
.global .align 1 .b8 _ZN34_INTERNAL_dfe48c04_4_k_cu_181f2bad4cuda3std6ranges3__45__cpo9iter_swapE[1];
.global .align 1 .b8 _ZN34_INTERNAL_dfe48c04_4_k_cu_181f2bad4cuda3std6ranges3__45__cpo4nextE[1];
.global .align 1 .b8 _ZN34_INTERNAL_dfe48c04_4_k_cu_181f2bad4cuda3std6ranges3__45__cpo4prevE[1];
.global .align 1 .b8 _ZN34_INTERNAL_dfe48c04_4_k_cu_181f2bad4cuda3std6ranges3__45__cpo4dataE[1];
.global .align 1 .b8 _ZN34_INTERNAL_dfe48c04_4_k_cu_181f2bad4cuda3std6ranges3__45__cpo5cdataE[1];
.global .align 1 .b8 _ZN34_INTERNAL_dfe48c04_4_k_cu_181f2bad4cuda3std6ranges3__45__cpo4sizeE[1];
.global .align 1 .b8 _ZN34_INTERNAL_dfe48c04_4_k_cu_181f2bad4cuda3std6ranges3__45__cpo5ssizeE[1];
.global .align 1 .b8 _ZN34_INTERNAL_dfe48c04_4_k_cu_181f2bad4cuda3std6ranges3__45__cpo8distanceE[1];
.global .align 1 .b8 _ZN34_INTERNAL_dfe48c04_4_k_cu_181f2bad6thrust24THRUST_300001_SM_1000_NS8cuda_cub3parE[1];
.global .align 1 .b8 _ZN34_INTERNAL_dfe48c04_4_k_cu_181f2bad6thrust24THRUST_300001_SM_1000_NS8cuda_cub10par_nosyncE[1];
.global .align 1 .b8 _ZN34_INTERNAL_dfe48c04_4_k_cu_181f2bad6thrust24THRUST_300001_SM_1000_NS6system6detail10sequential3seqE[1];
.global .align 1 .b8 _ZN34_INTERNAL_dfe48c04_4_k_cu_181f2bad6thrust24THRUST_300001_SM_1000_NS6system3cpp3parE[1];
.global .align 1 .b8 _ZN34_INTERNAL_dfe48c04_4_k_cu_181f2bad6thrust24THRUST_300001_SM_1000_NS12placeholders2_1E[1];
.global .align 1 .b8 _ZN34_INTERNAL_dfe48c04_4_k_cu_181f2bad6thrust24THRUST_300001_SM_1000_NS12placeholders2_2E[1];
.global .align 1 .b8 _ZN34_INTERNAL_dfe48c04_4_k_cu_181f2bad6thrust24THRUST_300001_SM_1000_NS12placeholders2_3E[1];
.global .align 1 .b8 _ZN34_INTERNAL_dfe48c04_4_k_cu_181f2bad6thrust24THRUST_300001_SM_1000_NS12placeholders2_4E[1];
.global .align 1 .b8 _ZN34_INTERNAL_dfe48c04_4_k_cu_181f2bad6thrust24THRUST_300001_SM_1000_NS12placeholders2_5E[1];
.global .align 1 .b8 _ZN34_INTERNAL_dfe48c04_4_k_cu_181f2bad6thrust24THRUST_300001_SM_1000_NS12placeholders2_6E[1];
.global .align 1 .b8 _ZN34_INTERNAL_dfe48c04_4_k_cu_181f2bad6thrust24THRUST_300001_SM_1000_NS12placeholders2_7E[1];
.global .align 1 .b8 _ZN34_INTERNAL_dfe48c04_4_k_cu_181f2bad6thrust24THRUST_300001_SM_1000_NS12placeholders2_8E[1];
.global .align 1 .b8 _ZN34_INTERNAL_dfe48c04_4_k_cu_181f2bad6thrust24THRUST_300001_SM_1000_NS12placeholders2_9E[1];
.global .align 1 .b8 _ZN34_INTERNAL_dfe48c04_4_k_cu_181f2bad6thrust24THRUST_300001_SM_1000_NS12placeholders3_10E[1];
.global .align 1 .b8 _ZN34_INTERNAL_dfe48c04_4_k_cu_181f2bad6thrust24THRUST_300001_SM_1000_NS3seqE[1];
.global .align 1 .b8 _ZN34_INTERNAL_dfe48c04_4_k_cu_181f2bad6thrust24THRUST_300001_SM_1000_NS6deviceE[1];
.global .align 1 .b8 $str[56] = {116, 101, 109, 112, 111, 114, 97, 114, 121, 95, 98, 117, 102, 102, 101, 114, 58, 58, 97, 108, 108, 111, 99, 97, 116, 101, 58, 32, 103, 101, 116, 95, 116, 101, 109, 112, 111, 114, 97, 114, 121, 95, 98, 117, 102, 102, 101, 114, 32, 102, 97, 105, 108, 101, 100};
.global .align 1 .b8 $str$4[4] = {37, 115, 10};

.visible .entry _Z16rank_individualsPA1291_KfPA1291_KiPf(
	.param .u64 .ptr .align 1 _Z16rank_individualsPA1291_KfPA1291_KiPf_param_0,
	.param .u64 .ptr .align 1 _Z16rank_individualsPA1291_KfPA1291_KiPf_param_1,
	.param .u64 .ptr .align 1 _Z16rank_individualsPA1291_KfPA1291_KiPf_param_2
)
{
	.reg .pred 	%p<2>;
	.reg .b32 	%r<15>;
	.reg .b32 	%f<13>;
	.reg .b64 	%rd<27>;

	ld.param.u64 	%rd7, [_Z16rank_individualsPA1291_KfPA1291_KiPf_param_0];
	ld.param.u64 	%rd8, [_Z16rank_individualsPA1291_KfPA1291_KiPf_param_1];
	ld.param.u64 	%rd6, [_Z16rank_individualsPA1291_KfPA1291_KiPf_param_2];
	cvta.to.global.u64 	%rd1, %rd7;
	cvta.to.global.u64 	%rd9, %rd8;
	mov.u32 	%r8, %tid.x;
	mov.u32 	%r9, %ctaid.x;
	mov.u32 	%r10, %ntid.x;
	mad.lo.s32 	%r1, %r9, %r10, %r8;
	mul.wide.s32 	%rd10, %r1, 5164;
	add.s64 	%rd2, %rd9, %rd10;
	ld.global.u32 	%r2, [%rd2];
	add.s64 	%rd26, %rd2, 8;
	mov.f32 	%f12, 0f00000000;
	mov.b32 	%r14, 0;
	mov.u32 	%r13, %r2;
$L__BB0_1:
	ld.global.u32 	%r11, [%rd26+-4];
	mul.wide.s32 	%rd11, %r13, 5164;
	add.s64 	%rd12, %rd1, %rd11;
	mul.wide.s32 	%rd13, %r11, 4;
	add.s64 	%rd14, %rd12, %rd13;
	ld.global.f32 	%f4, [%rd14];
	add.f32 	%f5, %f12, %f4;
	add.s32 	%r14, %r14, 2;
	ld.global.u32 	%r13, [%rd26];
	mul.wide.s32 	%rd15, %r11, 5164;
	add.s64 	%rd16, %rd1, %rd15;
	mul.wide.s32 	%rd17, %r13, 4;
	add.s64 	%rd18, %rd16, %rd17;
	ld.global.f32 	%f6, [%rd18];
	add.f32 	%f12, %f5, %f6;
	add.s64 	%rd26, %rd26, 8;
	setp.ne.s32 	%p1, %r14, 1290;
	@%p1 bra 	$L__BB0_1;
	cvta.to.global.u64 	%rd19, %rd6;
	ld.global.u32 	%r12, [%rd2+5160];
	mul.wide.s32 	%rd20, %r12, 5164;
	add.s64 	%rd21, %rd1, %rd20;
	mul.wide.s32 	%rd22, %r2, 4;
	add.s64 	%rd23, %rd21, %rd22;
	ld.global.f32 	%f7, [%rd23];
	add.f32 	%f8, %f12, %f7;
	rcp.rn.f32 	%f9, %f8;
	mul.f32 	%f10, %f9, %f9;
	mul.f32 	%f11, %f10, %f10;
	mul.wide.s32 	%rd24, %r1, 4;
	add.s64 	%rd25, %rd19, %rd24;
	st.global.f32 	[%rd25], %f11;
	ret;

}
	// .globl	_Z21crossover_individualsPA1291_KfPA1291_iPfPS_S3_PKi
.visible .entry _Z21crossover_individualsPA1291_KfPA1291_iPfPS_S3_PKi(
	.param .u64 .ptr .align 1 _Z21crossover_individualsPA1291_KfPA1291_iPfPS_S3_PKi_param_0,
	.param .u64 .ptr .align 1 _Z21crossover_individualsPA1291_KfPA1291_iPfPS_S3_PKi_param_1,
	.param .u64 .ptr .align 1 _Z21crossover_individualsPA1291_KfPA1291_iPfPS_S3_PKi_param_2,
	.param .u64 .ptr .align 1 _Z21crossover_individualsPA1291_KfPA1291_iPfPS_S3_PKi_param_3,
	.param .u64 .ptr .align 1 _Z21crossover_individualsPA1291_KfPA1291_iPfPS_S3_PKi_param_4,
	.param .u64 .ptr .align 1 _Z21crossover_individualsPA1291_KfPA1291_iPfPS_S3_PKi_param_5
)
{
	.local .align 8 .b8 	__local_depot1[176];
	.reg .b64 	%SP;
	.reg .b64 	%SPL;
	.reg .pred 	%p<89>;
	.reg .b32 	%r<281>;
	.reg .b32 	%f<39>;
	.reg .b64 	%rd<195>;

	mov.u64 	%SPL, __local_depot1;
	cvta.local.u64 	%SP, %SPL;
	ld.param.u64 	%rd59, [_Z21crossover_individualsPA1291_KfPA1291_iPfPS_S3_PKi_param_0];
	ld.param.u64 	%rd60, [_Z21crossover_individualsPA1291_KfPA1291_iPfPS_S3_PKi_param_1];
	ld.param.u64 	%rd57, [_Z21crossover_individualsPA1291_KfPA1291_iPfPS_S3_PKi_param_3];
	ld.param.u64 	%rd61, [_Z21crossover_individualsPA1291_KfPA1291_iPfPS_S3_PKi_param_5];
	cvta.to.global.u64 	%rd1, %rd59;
	cvta.to.global.u64 	%rd2, %rd60;
	cvta.to.global.u64 	%rd3, %rd61;
	cvta.to.global.u64 	%rd4, %rd57;
	add.u64 	%rd5, %SPL, 8;
	mov.u32 	%r45, %ctaid.x;
	mov.u32 	%r46, %tid.x;
	shl.b32 	%r1, %r45, 6;
	add.s32 	%r2, %r1, %r46;
	xor.b32  	%r47, %r2, -1429050551;
	mul.lo.s32 	%r3, %r47, 1099087573;
	add.s32 	%r48, %r3, 123456789;
	add.s32 	%r4, %r3, 5783321;
	cvt.u64.u32 	%rd6, %r1;
	shr.u32 	%r49, %r48, 2;
	xor.b32  	%r50, %r49, %r48;
	shl.b32 	%r51, %r4, 4;
	shl.b32 	%r52, %r50, 1;
	xor.b32  	%r53, %r51, %r52;
	xor.b32  	%r54, %r53, %r4;
	xor.b32  	%r5, %r54, %r50;
	{ // callseq 0, 0
	.param .b64 param0;
	st.param.b64 	[param0], 4;
	.param .b64 retval0;
	call.uni (retval0), 
	malloc, 
	(
	param0
	);
	ld.param.b64 	%rd63, [retval0];
	} // callseq 0
	setp.ne.s64 	%p2, %rd63, 0;
	@%p2 bra 	$L__BB1_2;
	add.u64 	%rd167, %SP, 0;
	add.u64 	%rd168, %SPL, 0;
	{ // callseq 14, 0
	.param .b64 param0;
	st.param.b64 	[param0], 0;
	call.uni 
	free, 
	(
	param0
	);
	} // callseq 14
	mov.u64 	%rd169, $str;
	cvta.global.u64 	%rd170, %rd169;
	st.local.u64 	[%rd168], %rd170;
	mov.u64 	%rd171, $str$4;
	cvta.global.u64 	%rd172, %rd171;
	{ // callseq 15, 0
	.param .b64 param0;
	st.param.b64 	[param0], %rd172;
	.param .b64 param1;
	st.param.b64 	[param1], %rd167;
	.param .b32 retval0;
	call.uni (retval0), 
	vprintf, 
	(
	param0, 
	param1
	);
	ld.param.b32 	%r265, [retval0];
	} // callseq 15
	// begin inline asm
	trap;
	// end inline asm
$L__BB1_2:
	{ // callseq 1, 0
	.param .b64 param0;
	st.param.b64 	[param0], 8;
	.param .b64 retval0;
	call.uni (retval0), 
	malloc, 
	(
	param0
	);
	ld.param.b64 	%rd64, [retval0];
	} // callseq 1
	setp.eq.s64 	%p3, %rd64, 0;
	@%p3 bra 	$L__BB1_40;
	add.s32 	%r55, %r1, 64;
	cvt.s64.s32 	%rd66, %r55;
	sub.s64 	%rd9, %rd66, %rd6;
	setp.gt.s64 	%p4, %rd9, 0;
	mov.b64 	%rd177, 0;
	@%p4 bra 	$L__BB1_4;
	bra.uni 	$L__BB1_6;
$L__BB1_4:
	ld.f32 	%f1, [%rd63];
	mov.b64 	%rd177, 0;
	mov.u64 	%rd176, %rd9;
$L__BB1_5:
	sub.s64 	%rd68, %rd176, %rd177;
	shr.u64 	%rd69, %rd68, 63;
	add.s64 	%rd70, %rd68, %rd69;
	shr.s64 	%rd71, %rd70, 1;
	add.s64 	%rd72, %rd71, %rd177;
	add.s64 	%rd73, %rd72, %rd6;
	shl.b64 	%rd74, %rd73, 2;
	add.s64 	%rd75, %rd4, %rd74;
	ld.global.f32 	%f5, [%rd75];
	setp.geu.f32 	%p5, %f5, %f1;
	add.s64 	%rd76, %rd72, 1;
	selp.b64 	%rd176, %rd72, %rd176, %p5;
	selp.b64 	%rd177, %rd177, %rd76, %p5;
	setp.lt.s64 	%p6, %rd177, %rd176;
	@%p6 bra 	$L__BB1_5;
$L__BB1_6:
	xor.b32  	%r56, %r3, 362436069;
	st.u64 	[%rd64], %rd177;
	{ // callseq 2, 0
	.param .b64 param0;
	st.param.b64 	[param0], %rd64;
	call.uni 
	free, 
	(
	param0
	);
	} // callseq 2
	{ // callseq 3, 0
	.param .b64 param0;
	st.param.b64 	[param0], %rd63;
	call.uni 
	free, 
	(
	param0
	);
	} // callseq 3
	shl.b64 	%rd77, %rd6, 32;
	add.s64 	%rd78, %rd77, -4294967296;
	shr.s64 	%rd79, %rd78, 32;
	shl.b64 	%rd80, %rd79, 2;
	add.s64 	%rd15, %rd3, %rd80;
	ld.global.u32 	%r6, [%rd15];
	shr.u32 	%r57, %r56, 2;
	xor.b32  	%r58, %r57, %r56;
	shl.b32 	%r59, %r5, 4;
	shl.b32 	%r60, %r58, 1;
	xor.b32  	%r61, %r60, %r59;
	xor.b32  	%r62, %r61, %r58;
	xor.b32  	%r7, %r62, %r5;
	{ // callseq 4, 0
	.param .b64 param0;
	st.param.b64 	[param0], 4;
	.param .b64 retval0;
	call.uni (retval0), 
	malloc, 
	(
	param0
	);
	ld.param.b64 	%rd81, [retval0];
	} // callseq 4
	setp.ne.s64 	%p7, %rd81, 0;
	@%p7 bra 	$L__BB1_8;
	add.u64 	%rd155, %SP, 0;
	add.u64 	%rd156, %SPL, 0;
	{ // callseq 10, 0
	.param .b64 param0;
	st.param.b64 	[param0], 0;
	call.uni 
	free, 
	(
	param0
	);
	} // callseq 10
	mov.u64 	%rd157, $str;
	cvta.global.u64 	%rd158, %rd157;
	st.local.u64 	[%rd156], %rd158;
	mov.u64 	%rd159, $str$4;
	cvta.global.u64 	%rd160, %rd159;
	{ // callseq 11, 0
	.param .b64 param0;
	st.param.b64 	[param0], %rd160;
	.param .b64 param1;
	st.param.b64 	[param1], %rd155;
	.param .b32 retval0;
	call.uni (retval0), 
	vprintf, 
	(
	param0, 
	param1
	);
	ld.param.b32 	%r261, [retval0];
	} // callseq 11
	// begin inline asm
	trap;
	// end inline asm
$L__BB1_8:
	{ // callseq 5, 0
	.param .b64 param0;
	st.param.b64 	[param0], 8;
	.param .b64 retval0;
	call.uni (retval0), 
	malloc, 
	(
	param0
	);
	ld.param.b64 	%rd82, [retval0];
	} // callseq 5
	setp.eq.s64 	%p8, %rd82, 0;
	@%p8 bra 	$L__BB1_41;
	setp.gt.s64 	%p9, %rd9, 0;
	mov.b64 	%rd180, 0;
	@%p9 bra 	$L__BB1_10;
	bra.uni 	$L__BB1_12;
$L__BB1_10:
	ld.f32 	%f2, [%rd81];
	mov.b64 	%rd180, 0;
$L__BB1_11:
	sub.s64 	%rd85, %rd9, %rd180;
	shr.u64 	%rd86, %rd85, 63;
	add.s64 	%rd87, %rd85, %rd86;
	shr.s64 	%rd88, %rd87, 1;
	add.s64 	%rd89, %rd88, %rd180;
	add.s64 	%rd90, %rd89, %rd6;
	shl.b64 	%rd91, %rd90, 2;
	add.s64 	%rd92, %rd4, %rd91;
	ld.global.f32 	%f6, [%rd92];
	setp.geu.f32 	%p10, %f6, %f2;
	add.s64 	%rd93, %rd89, 1;
	selp.b64 	%rd9, %rd89, %rd9, %p10;
	selp.b64 	%rd180, %rd180, %rd93, %p10;
	setp.lt.s64 	%p11, %rd180, %rd9;
	@%p11 bra 	$L__BB1_11;
$L__BB1_12:
	ld.param.u64 	%rd174, [_Z21crossover_individualsPA1291_KfPA1291_iPfPS_S3_PKi_param_4];
	cvta.to.global.u64 	%rd23, %rd174;
	st.u64 	[%rd82], %rd180;
	{ // callseq 6, 0
	.param .b64 param0;
	st.param.b64 	[param0], %rd82;
	call.uni 
	free, 
	(
	param0
	);
	} // callseq 6
	{ // callseq 7, 0
	.param .b64 param0;
	st.param.b64 	[param0], %rd81;
	call.uni 
	free, 
	(
	param0
	);
	} // callseq 7
	ld.global.u32 	%r8, [%rd15];
	mov.b32 	%r65, 0;
	st.local.u32 	[%rd5], %r65;
	st.local.u32 	[%rd5+4], %r65;
	st.local.u32 	[%rd5+8], %r65;
	st.local.u32 	[%rd5+12], %r65;
	st.local.u32 	[%rd5+16], %r65;
	st.local.u32 	[%rd5+20], %r65;
	st.local.u32 	[%rd5+24], %r65;
	st.local.u32 	[%rd5+28], %r65;
	st.local.u32 	[%rd5+32], %r65;
	st.local.u32 	[%rd5+36], %r65;
	st.local.u32 	[%rd5+40], %r65;
	st.local.u32 	[%rd5+44], %r65;
	st.local.u32 	[%rd5+48], %r65;
	st.local.u32 	[%rd5+52], %r65;
	st.local.u32 	[%rd5+56], %r65;
	st.local.u32 	[%rd5+60], %r65;
	st.local.u32 	[%rd5+64], %r65;
	st.local.u32 	[%rd5+68], %r65;
	st.local.u32 	[%rd5+72], %r65;
	st.local.u32 	[%rd5+76], %r65;
	st.local.u32 	[%rd5+80], %r65;
	st.local.u32 	[%rd5+84], %r65;
	st.local.u32 	[%rd5+88], %r65;
	st.local.u32 	[%rd5+92], %r65;
	st.local.u32 	[%rd5+96], %r65;
	st.local.u32 	[%rd5+100], %r65;
	st.local.u32 	[%rd5+104], %r65;
	st.local.u32 	[%rd5+108], %r65;
	st.local.u32 	[%rd5+112], %r65;
	st.local.u32 	[%rd5+116], %r65;
	st.local.u32 	[%rd5+120], %r65;
	st.local.u32 	[%rd5+124], %r65;
	st.local.u32 	[%rd5+128], %r65;
	st.local.u32 	[%rd5+132], %r65;
	st.local.u32 	[%rd5+136], %r65;
	st.local.u32 	[%rd5+140], %r65;
	st.local.u32 	[%rd5+144], %r65;
	st.local.u32 	[%rd5+148], %r65;
	st.local.u32 	[%rd5+152], %r65;
	st.local.u32 	[%rd5+156], %r65;
	st.local.u32 	[%rd5+160], %r65;
	shl.b64 	%rd94, %rd6, 2;
	add.s64 	%rd95, %rd3, %rd94;
	ld.global.u32 	%r66, [%rd95+128];
	setp.ne.s32 	%p12, %r2, %r66;
	ld.global.u32 	%r68, [%rd95+132];
	setp.ne.s32 	%p13, %r2, %r68;
	ld.global.u32 	%r70, [%rd95+136];
	setp.ne.s32 	%p14, %r2, %r70;
	ld.global.u32 	%r72, [%rd95+140];
	setp.ne.s32 	%p15, %r2, %r72;
	ld.global.u32 	%r74, [%rd95+144];
	setp.ne.s32 	%p16, %r2, %r74;
	ld.global.u32 	%r76, [%rd95+148];
	setp.ne.s32 	%p17, %r2, %r76;
	ld.global.u32 	%r78, [%rd95+152];
	setp.ne.s32 	%p18, %r2, %r78;
	ld.global.u32 	%r80, [%rd95+156];
	setp.ne.s32 	%p19, %r2, %r80;
	ld.global.u32 	%r82, [%rd95+160];
	setp.ne.s32 	%p20, %r2, %r82;
	ld.global.u32 	%r84, [%rd95+164];
	setp.ne.s32 	%p21, %r2, %r84;
	ld.global.u32 	%r86, [%rd95+168];
	setp.ne.s32 	%p22, %r2, %r86;
	ld.global.u32 	%r88, [%rd95+172];
	setp.ne.s32 	%p23, %r2, %r88;
	ld.global.u32 	%r90, [%rd95+176];
	setp.ne.s32 	%p24, %r2, %r90;
	ld.global.u32 	%r92, [%rd95+180];
	setp.ne.s32 	%p25, %r2, %r92;
	ld.global.u32 	%r94, [%rd95+184];
	setp.ne.s32 	%p26, %r2, %r94;
	ld.global.u32 	%r96, [%rd95+188];
	setp.ne.s32 	%p27, %r2, %r96;
	ld.global.u32 	%r98, [%rd95+192];
	setp.ne.s32 	%p28, %r2, %r98;
	ld.global.u32 	%r100, [%rd95+196];
	setp.ne.s32 	%p29, %r2, %r100;
	ld.global.u32 	%r102, [%rd95+200];
	setp.ne.s32 	%p30, %r2, %r102;
	ld.global.u32 	%r104, [%rd95+204];
	setp.ne.s32 	%p31, %r2, %r104;
	ld.global.u32 	%r106, [%rd95+208];
	setp.ne.s32 	%p32, %r2, %r106;
	ld.global.u32 	%r108, [%rd95+212];
	setp.ne.s32 	%p33, %r2, %r108;
	ld.global.u32 	%r110, [%rd95+216];
	setp.ne.s32 	%p34, %r2, %r110;
	ld.global.u32 	%r112, [%rd95+220];
	setp.ne.s32 	%p35, %r2, %r112;
	ld.global.u32 	%r114, [%rd95+224];
	setp.ne.s32 	%p36, %r2, %r114;
	ld.global.u32 	%r116, [%rd95+228];
	setp.ne.s32 	%p37, %r2, %r116;
	ld.global.u32 	%r118, [%rd95+232];
	setp.ne.s32 	%p38, %r2, %r118;
	ld.global.u32 	%r120, [%rd95+236];
	setp.ne.s32 	%p39, %r2, %r120;
	ld.global.u32 	%r122, [%rd95+240];
	setp.ne.s32 	%p40, %r2, %r122;
	ld.global.u32 	%r124, [%rd95+244];
	setp.ne.s32 	%p41, %r2, %r124;
	ld.global.u32 	%r126, [%rd95+248];
	setp.ne.s32 	%p42, %r2, %r126;
	ld.global.u32 	%r128, [%rd95+252];
	setp.ne.s32 	%p43, %r2, %r128;
	and.pred  	%p44, %p43, %p42;
	and.pred  	%p45, %p44, %p41;
	and.pred  	%p46, %p45, %p40;
	and.pred  	%p47, %p46, %p39;
	and.pred  	%p48, %p47, %p38;
	and.pred  	%p49, %p48, %p37;
	and.pred  	%p50, %p49, %p36;
	and.pred  	%p51, %p50, %p35;
	and.pred  	%p52, %p51, %p34;
	and.pred  	%p53, %p52, %p33;
	and.pred  	%p54, %p53, %p32;
	and.pred  	%p55, %p54, %p31;
	and.pred  	%p56, %p55, %p30;
	and.pred  	%p57, %p56, %p29;
	and.pred  	%p58, %p57, %p28;
	and.pred  	%p59, %p58, %p27;
	and.pred  	%p60, %p59, %p26;
	and.pred  	%p61, %p60, %p25;
	and.pred  	%p62, %p61, %p24;
	and.pred  	%p63, %p62, %p23;
	and.pred  	%p64, %p63, %p22;
	and.pred  	%p65, %p64, %p21;
	and.pred  	%p66, %p65, %p20;
	and.pred  	%p67, %p66, %p19;
	and.pred  	%p68, %p67, %p18;
	and.pred  	%p69, %p68, %p17;
	and.pred  	%p70, %p69, %p16;
	and.pred  	%p71, %p70, %p15;
	and.pred  	%p72, %p71, %p14;
	and.pred  	%p73, %p72, %p13;
	and.pred  	%p1, %p73, %p12;
	add.s32 	%r277, %r3, -637408350;
	mov.b32 	%r276, -123459836;
	mov.b32 	%r275, -589760388;
	not.pred 	%p74, %p1;
	mov.u32 	%r273, %r7;
	mov.u32 	%r274, %r4;
	@%p74 bra 	$L__BB1_31;
	mul.wide.u32 	%rd96, %r2, 5164;
	add.s64 	%rd188, %rd23, %rd96;
	shl.b32 	%r129, %r7, 4;
	xor.b32  	%r130, %r7, %r129;
	xor.b32  	%r131, %r130, 1268216655;
	add.s32 	%r132, %r3, %r131;
	add.s32 	%r133, %r132, -637045913;
	cvt.rn.f32.u32 	%f7, %r133;
	fma.rn.f32 	%f8, %f7, 0f2F800000, 0f2F000000;
	mul.f32 	%f9, %f8, 0f44A16000;
	cvt.rpi.f32.f32 	%f10, %f9;
	add.f32 	%f11, %f10, 0fBF800000;
	cvt.rzi.s32.f32 	%r134, %f11;
	shl.b32 	%r135, %r7, 8;
	xor.b32  	%r136, %r135, %r7;
	xor.b32  	%r273, %r136, -825029350;
	add.s32 	%r277, %r3, -636683476;
	add.s32 	%r137, %r273, %r277;
	cvt.rn.f32.u32 	%f12, %r137;
	fma.rn.f32 	%f13, %f12, 0f2F800000, 0f2F000000;
	mul.f32 	%f14, %f13, 0f44A16000;
	cvt.rpi.f32.f32 	%f15, %f14;
	add.f32 	%f16, %f15, 0fBF800000;
	cvt.rzi.s32.f32 	%r138, %f16;
	min.s32 	%r12, %r134, %r138;
	max.s32 	%r13, %r134, %r138;
	setp.ge.s32 	%p75, %r12, %r13;
	@%p75 bra 	$L__BB1_20;
	sub.s32 	%r139, %r13, %r12;
	and.b32  	%r14, %r139, 3;
	setp.eq.s32 	%p76, %r14, 0;
	mov.u32 	%r269, %r12;
	@%p76 bra 	$L__BB1_17;
	mul.wide.s32 	%rd98, %r6, 5164;
	add.s64 	%rd25, %rd2, %rd98;
	neg.s32 	%r267, %r14;
	mov.u32 	%r269, %r12;
	mov.u64 	%rd181, %rd188;
$L__BB1_16:
	.pragma "nounroll";
	mul.wide.s32 	%rd99, %r269, 4;
	add.s64 	%rd100, %rd25, %rd99;
	ld.global.u32 	%r140, [%rd100];
	add.s64 	%rd188, %rd181, 4;
	st.global.u32 	[%rd181], %r140;
	and.b32  	%r141, %r140, 31;
	mov.b32 	%r142, 1;
	shl.b32 	%r143, %r142, %r141;
	shr.s32 	%r144, %r140, 31;
	shr.u32 	%r145, %r144, 27;
	add.s32 	%r146, %r140, %r145;
	shr.s32 	%r147, %r146, 5;
	mul.wide.s32 	%rd101, %r147, 4;
	add.s64 	%rd102, %rd5, %rd101;
	ld.local.u32 	%r148, [%rd102];
	or.b32  	%r149, %r143, %r148;
	st.local.u32 	[%rd102], %r149;
	add.s32 	%r269, %r269, 1;
	add.s32 	%r267, %r267, 1;
	setp.ne.s32 	%p77, %r267, 0;
	mov.u64 	%rd181, %rd188;
	@%p77 bra 	$L__BB1_16;
$L__BB1_17:
	sub.s32 	%r150, %r12, %r13;
	setp.gt.u32 	%p78, %r150, -4;
	@%p78 bra 	$L__BB1_20;
	sub.s32 	%r270, %r269, %r13;
	mul.wide.s32 	%rd103, %r6, 5164;
	add.s64 	%rd104, %rd103, %rd2;
	add.s64 	%rd30, %rd104, 8;
	mov.u64 	%rd185, %rd188;
$L__BB1_19:
	mul.wide.s32 	%rd105, %r269, 4;
	add.s64 	%rd106, %rd30, %rd105;
	ld.global.u32 	%r151, [%rd106+-8];
	st.global.u32 	[%rd185], %r151;
	and.b32  	%r152, %r151, 31;
	mov.b32 	%r153, 1;
	shl.b32 	%r154, %r153, %r152;
	shr.s32 	%r155, %r151, 31;
	shr.u32 	%r156, %r155, 27;
	add.s32 	%r157, %r151, %r156;
	shr.s32 	%r158, %r157, 5;
	mul.wide.s32 	%rd107, %r158, 4;
	add.s64 	%rd108, %rd5, %rd107;
	ld.local.u32 	%r159, [%rd108];
	or.b32  	%r160, %r154, %r159;
	st.local.u32 	[%rd108], %r160;
	ld.global.u32 	%r161, [%rd106+-4];
	st.global.u32 	[%rd185+4], %r161;
	and.b32  	%r162, %r161, 31;
	shl.b32 	%r163, %r153, %r162;
	shr.s32 	%r164, %r161, 31;
	shr.u32 	%r165, %r164, 27;
	add.s32 	%r166, %r161, %r165;
	shr.s32 	%r167, %r166, 5;
	mul.wide.s32 	%rd109, %r167, 4;
	add.s64 	%rd110, %rd5, %rd109;
	ld.local.u32 	%r168, [%rd110];
	or.b32  	%r169, %r163, %r168;
	st.local.u32 	[%rd110], %r169;
	ld.global.u32 	%r170, [%rd106];
	st.global.u32 	[%rd185+8], %r170;
	and.b32  	%r171, %r170, 31;
	shl.b32 	%r172, %r153, %r171;
	shr.s32 	%r173, %r170, 31;
	shr.u32 	%r174, %r173, 27;
	add.s32 	%r175, %r170, %r174;
	shr.s32 	%r176, %r175, 5;
	mul.wide.s32 	%rd111, %r176, 4;
	add.s64 	%rd112, %rd5, %rd111;
	ld.local.u32 	%r177, [%rd112];
	or.b32  	%r178, %r172, %r177;
	st.local.u32 	[%rd112], %r178;
	ld.global.u32 	%r179, [%rd106+4];
	add.s64 	%rd188, %rd185, 16;
	st.global.u32 	[%rd185+12], %r179;
	and.b32  	%r180, %r179, 31;
	shl.b32 	%r181, %r153, %r180;
	shr.s32 	%r182, %r179, 31;
	shr.u32 	%r183, %r182, 27;
	add.s32 	%r184, %r179, %r183;
	shr.s32 	%r185, %r184, 5;
	mul.wide.s32 	%rd113, %r185, 4;
	add.s64 	%rd114, %rd5, %rd113;
	ld.local.u32 	%r186, [%rd114];
	or.b32  	%r187, %r181, %r186;
	st.local.u32 	[%rd114], %r187;
	add.s32 	%r269, %r269, 4;
	add.s32 	%r270, %r270, 4;
	setp.eq.s32 	%p79, %r270, 0;
	mov.u64 	%rd185, %rd188;
	@%p79 bra 	$L__BB1_20;
	bra.uni 	$L__BB1_19;
$L__BB1_20:
	mul.wide.s32 	%rd115, %r8, 5164;
	add.s64 	%rd116, %rd115, %rd2;
	add.s64 	%rd186, %rd116, 8;
	mov.b32 	%r272, 0;
$L__BB1_21:
	ld.global.u32 	%r27, [%rd186+-8];
	shr.s32 	%r189, %r27, 31;
	shr.u32 	%r190, %r189, 27;
	add.s32 	%r191, %r27, %r190;
	shr.s32 	%r192, %r191, 5;
	mul.wide.s32 	%rd117, %r192, 4;
	add.s64 	%rd118, %rd5, %rd117;
	ld.local.u32 	%r193, [%rd118];
	and.b32  	%r194, %r27, 31;
	shr.u32 	%r195, %r193, %r194;
	and.b32  	%r196, %r195, 1;
	setp.eq.b32 	%p80, %r196, 1;
	@%p80 bra 	$L__BB1_23;
	add.s64 	%rd37, %rd188, 4;
	st.global.u32 	[%rd188], %r27;
	mov.u64 	%rd188, %rd37;
$L__BB1_23:
	ld.global.u32 	%r28, [%rd186+-4];
	shr.s32 	%r197, %r28, 31;
	shr.u32 	%r198, %r197, 27;
	add.s32 	%r199, %r28, %r198;
	shr.s32 	%r200, %r199, 5;
	mul.wide.s32 	%rd119, %r200, 4;
	add.s64 	%rd120, %rd5, %rd119;
	ld.local.u32 	%r201, [%rd120];
	and.b32  	%r202, %r28, 31;
	shr.u32 	%r203, %r201, %r202;
	and.b32  	%r204, %r203, 1;
	setp.eq.b32 	%p81, %r204, 1;
	@%p81 bra 	$L__BB1_25;
	add.s64 	%rd39, %rd188, 4;
	st.global.u32 	[%rd188], %r28;
	mov.u64 	%rd188, %rd39;
$L__BB1_25:
	ld.global.u32 	%r29, [%rd186];
	shr.s32 	%r205, %r29, 31;
	shr.u32 	%r206, %r205, 27;
	add.s32 	%r207, %r29, %r206;
	shr.s32 	%r208, %r207, 5;
	mul.wide.s32 	%rd121, %r208, 4;
	add.s64 	%rd122, %rd5, %rd121;
	ld.local.u32 	%r209, [%rd122];
	and.b32  	%r210, %r29, 31;
	shr.u32 	%r211, %r209, %r210;
	and.b32  	%r212, %r211, 1;
	setp.eq.b32 	%p82, %r212, 1;
	@%p82 bra 	$L__BB1_27;
	add.s64 	%rd41, %rd188, 4;
	st.global.u32 	[%rd188], %r29;
	mov.u64 	%rd188, %rd41;
$L__BB1_27:
	setp.eq.s32 	%p83, %r272, 1288;
	mov.u32 	%r274, %r7;
	mov.u32 	%r275, %r5;
	mov.u32 	%r276, %r4;
	@%p83 bra 	$L__BB1_31;
	ld.global.u32 	%r30, [%rd186+4];
	shr.s32 	%r213, %r30, 31;
	shr.u32 	%r214, %r213, 27;
	add.s32 	%r215, %r30, %r214;
	shr.s32 	%r216, %r215, 5;
	mul.wide.s32 	%rd123, %r216, 4;
	add.s64 	%rd124, %rd5, %rd123;
	ld.local.u32 	%r217, [%rd124];
	and.b32  	%r218, %r30, 31;
	shr.u32 	%r219, %r217, %r218;
	and.b32  	%r220, %r219, 1;
	setp.eq.b32 	%p84, %r220, 1;
	@%p84 bra 	$L__BB1_30;
	add.s64 	%rd43, %rd188, 4;
	st.global.u32 	[%rd188], %r30;
	mov.u64 	%rd188, %rd43;
$L__BB1_30:
	add.s32 	%r272, %r272, 4;
	add.s64 	%rd186, %rd186, 16;
	bra.uni 	$L__BB1_21;
$L__BB1_31:
	bar.sync 	0;
	@%p74 bra 	$L__BB1_35;
	mul.wide.u32 	%rd125, %r2, 5164;
	add.s64 	%rd126, %rd125, 8;
	add.s64 	%rd193, %rd23, %rd126;
	add.s64 	%rd192, %rd2, %rd126;
	mov.b32 	%r278, 0;
$L__BB1_33:
	ld.global.u32 	%r222, [%rd193+-8];
	st.global.u32 	[%rd192+-8], %r222;
	ld.global.u32 	%r223, [%rd193+-4];
	st.global.u32 	[%rd192+-4], %r223;
	ld.global.u32 	%r224, [%rd193];
	st.global.u32 	[%rd192], %r224;
	setp.eq.s32 	%p86, %r278, 1288;
	@%p86 bra 	$L__BB1_35;
	ld.global.u32 	%r225, [%rd193+4];
	st.global.u32 	[%rd192+4], %r225;
	add.s32 	%r278, %r278, 4;
	add.s64 	%rd193, %rd193, 16;
	add.s64 	%rd192, %rd192, 16;
	bra.uni 	$L__BB1_33;
$L__BB1_35:
	mul.wide.u32 	%rd127, %r2, 5164;
	add.s64 	%rd52, %rd2, %rd127;
	shr.u32 	%r226, %r276, 2;
	xor.b32  	%r227, %r226, %r276;
	shl.b32 	%r228, %r273, 4;
	shl.b32 	%r229, %r227, 1;
	xor.b32  	%r230, %r228, %r229;
	xor.b32  	%r231, %r230, %r273;
	xor.b32  	%r39, %r231, %r227;
	add.s32 	%r232, %r277, %r39;
	add.s32 	%r233, %r232, 362437;
	cvt.rn.f32.u32 	%f17, %r233;
	fma.rn.f32 	%f18, %f17, 0f2F800000, 0f2F000000;
	setp.gtu.f32 	%p87, %f18, 0f3D4CCCCD;
	@%p87 bra 	$L__BB1_37;
	shr.u32 	%r234, %r275, 2;
	xor.b32  	%r235, %r234, %r275;
	shl.b32 	%r236, %r39, 4;
	shl.b32 	%r237, %r235, 1;
	xor.b32  	%r238, %r237, %r236;
	xor.b32  	%r239, %r238, %r235;
	xor.b32  	%r240, %r239, %r39;
	add.s32 	%r241, %r277, %r240;
	add.s32 	%r242, %r241, 724874;
	cvt.rn.f32.u32 	%f19, %r242;
	fma.rn.f32 	%f20, %f19, 0f2F800000, 0f2F000000;
	mul.f32 	%f21, %f20, 0f44A16000;
	cvt.rpi.f32.f32 	%f22, %f21;
	add.f32 	%f23, %f22, 0fBF800000;
	cvt.rzi.s32.f32 	%r243, %f23;
	shr.u32 	%r244, %r274, 2;
	xor.b32  	%r245, %r244, %r274;
	shl.b32 	%r246, %r240, 4;
	shl.b32 	%r247, %r245, 1;
	xor.b32  	%r248, %r247, %r246;
	xor.b32  	%r249, %r248, %r245;
	xor.b32  	%r250, %r249, %r240;
	add.s32 	%r251, %r277, %r250;
	add.s32 	%r252, %r251, 1087311;
	cvt.rn.f32.u32 	%f24, %r252;
	fma.rn.f32 	%f25, %f24, 0f2F800000, 0f2F000000;
	mul.f32 	%f26, %f25, 0f44A16000;
	cvt.rpi.f32.f32 	%f27, %f26;
	add.f32 	%f28, %f27, 0fBF800000;
	cvt.rzi.s32.f32 	%r253, %f28;
	mul.wide.s32 	%rd128, %r243, 4;
	add.s64 	%rd129, %rd52, %rd128;
	ld.global.u32 	%r254, [%rd129];
	mul.wide.s32 	%rd130, %r253, 4;
	add.s64 	%rd131, %rd52, %rd130;
	ld.global.u32 	%r255, [%rd131];
	st.global.u32 	[%rd129], %r255;
	st.global.u32 	[%rd131], %r254;
$L__BB1_37:
	ld.global.u32 	%r40, [%rd52];
	add.s64 	%rd133, %rd127, %rd2;
	add.s64 	%rd194, %rd133, 8;
	mov.f32 	%f38, 0f00000000;
	mov.b32 	%r280, 0;
	mov.u32 	%r279, %r40;
$L__BB1_38:
	ld.global.u32 	%r257, [%rd194+-4];
	mul.wide.s32 	%rd134, %r279, 5164;
	add.s64 	%rd135, %rd1, %rd134;
	mul.wide.s32 	%rd136, %r257, 4;
	add.s64 	%rd137, %rd135, %rd136;
	ld.global.f32 	%f30, [%rd137];
	add.f32 	%f31, %f38, %f30;
	add.s32 	%r280, %r280, 2;
	ld.global.u32 	%r279, [%rd194];
	mul.wide.s32 	%rd138, %r257, 5164;
	add.s64 	%rd139, %rd1, %rd138;
	mul.wide.s32 	%rd140, %r279, 4;
	add.s64 	%rd141, %rd139, %rd140;
	ld.global.f32 	%f32, [%rd141];
	add.f32 	%f38, %f31, %f32;
	add.s64 	%rd194, %rd194, 8;
	setp.ne.s32 	%p88, %r280, 1290;
	@%p88 bra 	$L__BB1_38;
	ld.param.u64 	%rd173, [_Z21crossover_individualsPA1291_KfPA1291_iPfPS_S3_PKi_param_2];
	cvta.to.global.u64 	%rd142, %rd173;
	ld.global.u32 	%r258, [%rd52+5160];
	mul.wide.s32 	%rd143, %r258, 5164;
	add.s64 	%rd144, %rd1, %rd143;
	mul.wide.s32 	%rd145, %r40, 4;
	add.s64 	%rd146, %rd144, %rd145;
	ld.global.f32 	%f33, [%rd146];
	add.f32 	%f34, %f38, %f33;
	rcp.rn.f32 	%f35, %f34;
	mul.f32 	%f36, %f35, %f35;
	mul.f32 	%f37, %f36, %f36;
	mul.wide.u32 	%rd147, %r2, 4;
	add.s64 	%rd148, %rd142, %rd147;
	st.global.f32 	[%rd148], %f37;
	ret;
$L__BB1_40:
	add.u64 	%rd161, %SP, 0;
	add.u64 	%rd162, %SPL, 0;
	{ // callseq 12, 0
	.param .b64 param0;
	st.param.b64 	[param0], 0;
	call.uni 
	free, 
	(
	param0
	);
	} // callseq 12
	mov.u64 	%rd163, $str;
	cvta.global.u64 	%rd164, %rd163;
	st.local.u64 	[%rd162], %rd164;
	mov.u64 	%rd165, $str$4;
	cvta.global.u64 	%rd166, %rd165;
	{ // callseq 13, 0
	.param .b64 param0;
	st.param.b64 	[param0], %rd166;
	.param .b64 param1;
	st.param.b64 	[param1], %rd161;
	.param .b32 retval0;
	call.uni (retval0), 
	vprintf, 
	(
	param0, 
	param1
	);
	ld.param.b32 	%r263, [retval0];
	} // callseq 13
	// begin inline asm
	trap;
	// end inline asm
$L__BB1_41:
	add.u64 	%rd149, %SP, 0;
	add.u64 	%rd150, %SPL, 0;
	{ // callseq 8, 0
	.param .b64 param0;
	st.param.b64 	[param0], 0;
	call.uni 
	free, 
	(
	param0
	);
	} // callseq 8
	mov.u64 	%rd151, $str;
	cvta.global.u64 	%rd152, %rd151;
	st.local.u64 	[%rd150], %rd152;
	mov.u64 	%rd153, $str$4;
	cvta.global.u64 	%rd154, %rd153;
	{ // callseq 9, 0
	.param .b64 param0;
	st.param.b64 	[param0], %rd154;
	.param .b64 param1;
	st.param.b64 	[param1], %rd149;
	.param .b32 retval0;
	call.uni (retval0), 
	vprintf, 
	(
	param0, 
	param1
	);
	ld.param.b32 	%r259, [retval0];
	} // callseq 9
	// begin inline asm
	trap;
	// end inline asm

}
	// .globl	_ZN3cub18CUB_300001_SM_10006detail11EmptyKernelIvEEvv
.visible .entry _ZN3cub18CUB_300001_SM_10006detail11EmptyKernelIvEEvv()
{


	ret;

}
	// .globl	_ZN3cub18CUB_300001_SM_10006detail8for_each13static_kernelINS2_12policy_hub_t12policy_500_tElNS2_12op_wrapper_tIlN6thrust24THRUST_300001_SM_1000_NS6system6detail7generic6detail21binary_search_functorIPKfNSC_18binary_search_lessENSC_3lbfEEENS8_12zip_iteratorIN4cuda3std3__45tupleIJNS8_6detail15normal_iteratorINS8_7pointerIfNS8_8cuda_cub5par_tENS8_11use_defaultEST_EEEENSP_INSQ_IlSS_ST_ST_EEEEEEEEEEEEEvT0_T1_
.visible .entry _ZN3cub18CUB_300001_SM_10006detail8for_each13static_kernelINS2_12policy_hub_t12policy_500_tElNS2_12op_wrapper_tIlN6thrust24THRUST_300001_SM_1000_NS6system6detail7generic6detail21binary_search_functorIPKfNSC_18binary_search_lessENSC_3lbfEEENS8_12zip_iteratorIN4cuda3std3__45tupleIJNS8_6detail15normal_iteratorINS8_7pointerIfNS8_8cuda_cub5par_tENS8_11use_defaultEST_EEEENSP_INSQ_IlSS_ST_ST_EEEEEEEEEEEEEvT0_T1_(
	.param .u64 _ZN3cub18CUB_300001_SM_10006detail8for_each13static_kernelINS2_12policy_hub_t12policy_500_tElNS2_12op_wrapper_tIlN6thrust24THRUST_300001_SM_1000_NS6system6detail7generic6detail21binary_search_functorIPKfNSC_18binary_search_lessENSC_3lbfEEENS8_12zip_iteratorIN4cuda3std3__45tupleIJNS8_6detail15normal_iteratorINS8_7pointerIfNS8_8cuda_cub5par_tENS8_11use_defaultEST_EEEENSP_INSQ_IlSS_ST_ST_EEEEEEEEEEEEEvT0_T1__param_0,
	.param .align 8 .b8 _ZN3cub18CUB_300001_SM_10006detail8for_each13static_kernelINS2_12policy_hub_t12policy_500_tElNS2_12op_wrapper_tIlN6thrust24THRUST_300001_SM_1000_NS6system6detail7generic6detail21binary_search_functorIPKfNSC_18binary_search_lessENSC_3lbfEEENS8_12zip_iteratorIN4cuda3std3__45tupleIJNS8_6detail15normal_iteratorINS8_7pointerIfNS8_8cuda_cub5par_tENS8_11use_defaultEST_EEEENSP_INSQ_IlSS_ST_ST_EEEEEEEEEEEEEvT0_T1__param_1[40]
)
.maxntid 256
{
	.reg .pred 	%p<16>;
	.reg .b16 	%rs<9>;
	.reg .b32 	%r<16>;
	.reg .b32 	%f<9>;
	.reg .b64 	%rd<110>;

	ld.param.u64 	%rd37, [_ZN3cub18CUB_300001_SM_10006detail8for_each13static_kernelINS2_12policy_hub_t12policy_500_tElNS2_12op_wrapper_tIlN6thrust24THRUST_300001_SM_1000_NS6system6detail7generic6detail21binary_search_functorIPKfNSC_18binary_search_lessENSC_3lbfEEENS8_12zip_iteratorIN4cuda3std3__45tupleIJNS8_6detail15normal_iteratorINS8_7pointerIfNS8_8cuda_cub5par_tENS8_11use_defaultEST_EEEENSP_INSQ_IlSS_ST_ST_EEEEEEEEEEEEEvT0_T1__param_1+24];
	ld.param.u64 	%rd36, [_ZN3cub18CUB_300001_SM_10006detail8for_each13static_kernelINS2_12policy_hub_t12policy_500_tElNS2_12op_wrapper_tIlN6thrust24THRUST_300001_SM_1000_NS6system6detail7generic6detail21binary_search_functorIPKfNSC_18binary_search_lessENSC_3lbfEEENS8_12zip_iteratorIN4cuda3std3__45tupleIJNS8_6detail15normal_iteratorINS8_7pointerIfNS8_8cuda_cub5par_tENS8_11use_defaultEST_EEEENSP_INSQ_IlSS_ST_ST_EEEEEEEEEEEEEvT0_T1__param_1+16];
	ld.param.u64 	%rd35, [_ZN3cub18CUB_300001_SM_10006detail8for_each13static_kernelINS2_12policy_hub_t12policy_500_tElNS2_12op_wrapper_tIlN6thrust24THRUST_300001_SM_1000_NS6system6detail7generic6detail21binary_search_functorIPKfNSC_18binary_search_lessENSC_3lbfEEENS8_12zip_iteratorIN4cuda3std3__45tupleIJNS8_6detail15normal_iteratorINS8_7pointerIfNS8_8cuda_cub5par_tENS8_11use_defaultEST_EEEENSP_INSQ_IlSS_ST_ST_EEEEEEEEEEEEEvT0_T1__param_1+8];
	ld.param.u64 	%rd34, [_ZN3cub18CUB_300001_SM_10006detail8for_each13static_kernelINS2_12policy_hub_t12policy_500_tElNS2_12op_wrapper_tIlN6thrust24THRUST_300001_SM_1000_NS6system6detail7generic6detail21binary_search_functorIPKfNSC_18binary_search_lessENSC_3lbfEEENS8_12zip_iteratorIN4cuda3std3__45tupleIJNS8_6detail15normal_iteratorINS8_7pointerIfNS8_8cuda_cub5par_tENS8_11use_defaultEST_EEEENSP_INSQ_IlSS_ST_ST_EEEEEEEEEEEEEvT0_T1__param_1];
	ld.param.u64 	%rd38, [_ZN3cub18CUB_300001_SM_10006detail8for_each13static_kernelINS2_12policy_hub_t12policy_500_tElNS2_12op_wrapper_tIlN6thrust24THRUST_300001_SM_1000_NS6system6detail7generic6detail21binary_search_functorIPKfNSC_18binary_search_lessENSC_3lbfEEENS8_12zip_iteratorIN4cuda3std3__45tupleIJNS8_6detail15normal_iteratorINS8_7pointerIfNS8_8cuda_cub5par_tENS8_11use_defaultEST_EEEENSP_INSQ_IlSS_ST_ST_EEEEEEEEEEEEEvT0_T1__param_0];
	mov.u32 	%r13, %ctaid.x;
	mul.wide.u32 	%rd1, %r13, 512;
	sub.s64 	%rd2, %rd38, %rd1;
	setp.lt.s64 	%p1, %rd2, 512;
	@%p1 bra 	$L__BB3_8;
	cvta.to.global.u64 	%rd4, %rd35;
	cvta.to.global.u64 	%rd5, %rd36;
	mov.u32 	%r1, %tid.x;
	sub.s64 	%rd73, %rd37, %rd36;
	shr.s64 	%rd105, %rd73, 2;
	setp.lt.s64 	%p11, %rd105, 1;
	@%p11 bra 	$L__BB3_7;
	cvta.to.global.u64 	%rd80, %rd34;
	cvt.u64.u32 	%rd81, %r1;
	add.s64 	%rd82, %rd1, %rd81;
	shl.b64 	%rd83, %rd82, 2;
	add.s64 	%rd7, %rd80, %rd83;
	shl.b64 	%rd84, %rd82, 3;
	add.s64 	%rd8, %rd4, %rd84;
	ld.global.f32 	%f1, [%rd7];
	mov.b64 	%rd102, 0;
	mov.u64 	%rd103, %rd105;
$L__BB3_3:
	sub.s64 	%rd85, %rd103, %rd102;
	shr.u64 	%rd86, %rd85, 63;
	add.s64 	%rd87, %rd85, %rd86;
	shr.s64 	%rd88, %rd87, 1;
	add.s64 	%rd89, %rd88, %rd102;
	shl.b64 	%rd90, %rd89, 2;
	add.s64 	%rd91, %rd5, %rd90;
	ld.global.f32 	%f7, [%rd91];
	setp.geu.f32 	%p12, %f7, %f1;
	add.s64 	%rd92, %rd89, 1;
	selp.b64 	%rd103, %rd89, %rd103, %p12;
	selp.b64 	%rd102, %rd102, %rd92, %p12;
	setp.lt.s64 	%p13, %rd102, %rd103;
	@%p13 bra 	$L__BB3_3;
	st.global.u64 	[%rd8], %rd102;
	ld.global.f32 	%f2, [%rd7+1024];
	mov.b64 	%rd104, 0;
$L__BB3_5:
	sub.s64 	%rd94, %rd105, %rd104;
	shr.u64 	%rd95, %rd94, 63;
	add.s64 	%rd96, %rd94, %rd95;
	shr.s64 	%rd97, %rd96, 1;
	add.s64 	%rd98, %rd97, %rd104;
	shl.b64 	%rd99, %rd98, 2;
	add.s64 	%rd100, %rd5, %rd99;
	ld.global.f32 	%f8, [%rd100];
	setp.geu.f32 	%p14, %f8, %f2;
	add.s64 	%rd101, %rd98, 1;
	selp.b64 	%rd105, %rd98, %rd105, %p14;
	selp.b64 	%rd104, %rd104, %rd101, %p14;
	setp.lt.s64 	%p15, %rd104, %rd105;
	@%p15 bra 	$L__BB3_5;
	st.global.u64 	[%rd8+2048], %rd104;
	bra.uni 	$L__BB3_21;
$L__BB3_7:
	cvt.u64.u32 	%rd74, %r1;
	add.s64 	%rd75, %rd1, %rd74;
	shl.b64 	%rd76, %rd75, 3;
	add.s64 	%rd77, %rd4, %rd76;
	mov.b64 	%rd78, 0;
	st.global.u64 	[%rd77], %rd78;
	st.global.u64 	[%rd77+2048], %rd78;
	bra.uni 	$L__BB3_21;
$L__BB3_8:
	cvta.to.global.u64 	%rd17, %rd34;
	cvta.to.global.u64 	%rd18, %rd35;
	cvta.to.global.u64 	%rd19, %rd36;
	mov.u32 	%r2, %tid.x;
	cvt.s64.s32 	%rd20, %rd2;
	sub.s64 	%rd39, %rd37, %rd36;
	shr.s64 	%rd109, %rd39, 2;
	setp.lt.s64 	%p2, %rd109, 1;
	@%p2 bra 	$L__BB3_17;
	cvt.u64.u32 	%rd22, %r2;
	setp.le.s64 	%p5, %rd20, %rd22;
	@%p5 bra 	$L__BB3_13;
	add.s64 	%rd47, %rd1, %rd22;
	shl.b64 	%rd48, %rd47, 2;
	add.s64 	%rd49, %rd17, %rd48;
	shl.b64 	%rd50, %rd47, 3;
	add.s64 	%rd23, %rd18, %rd50;
	ld.global.f32 	%f3, [%rd49];
	mov.b64 	%rd106, 0;
	mov.u64 	%rd107, %rd109;
$L__BB3_11:
	sub.s64 	%rd51, %rd107, %rd106;
	shr.u64 	%rd52, %rd51, 63;
	add.s64 	%rd53, %rd51, %rd52;
	shr.s64 	%rd54, %rd53, 1;
	add.s64 	%rd55, %rd54, %rd106;
	shl.b64 	%rd56, %rd55, 2;
	add.s64 	%rd57, %rd19, %rd56;
	ld.global.f32 	%f5, [%rd57];
	setp.geu.f32 	%p6, %f5, %f3;
	add.s64 	%rd58, %rd55, 1;
	selp.b64 	%rd107, %rd55, %rd107, %p6;
	selp.b64 	%rd106, %rd106, %rd58, %p6;
	setp.lt.s64 	%p7, %rd106, %rd107;
	@%p7 bra 	$L__BB3_11;
	st.global.u64 	[%rd23], %rd106;
$L__BB3_13:
	add.s32 	%r15, %r2, 256;
	cvt.u64.u32 	%rd59, %r15;
	setp.le.s64 	%p8, %rd20, %rd59;
	@%p8 bra 	$L__BB3_21;
	add.s64 	%rd61, %rd1, %rd22;
	shl.b64 	%rd62, %rd61, 2;
	add.s64 	%rd63, %rd17, %rd62;
	shl.b64 	%rd64, %rd61, 3;
	add.s64 	%rd28, %rd18, %rd64;
	ld.global.f32 	%f4, [%rd63+1024];
	mov.b64 	%rd108, 0;
$L__BB3_15:
	sub.s64 	%rd65, %rd109, %rd108;
	shr.u64 	%rd66, %rd65, 63;
	add.s64 	%rd67, %rd65, %rd66;
	shr.s64 	%rd68, %rd67, 1;
	add.s64 	%rd69, %rd68, %rd108;
	shl.b64 	%rd70, %rd69, 2;
	add.s64 	%rd71, %rd19, %rd70;
	ld.global.f32 	%f6, [%rd71];
	setp.geu.f32 	%p9, %f6, %f4;
	add.s64 	%rd72, %rd69, 1;
	selp.b64 	%rd109, %rd69, %rd109, %p9;
	selp.b64 	%rd108, %rd108, %rd72, %p9;
	setp.lt.s64 	%p10, %rd108, %rd109;
	@%p10 bra 	$L__BB3_15;
	st.global.u64 	[%rd28+2048], %rd108;
	bra.uni 	$L__BB3_21;
$L__BB3_17:
	cvt.u64.u32 	%rd40, %r2;
	setp.le.s64 	%p3, %rd20, %rd40;
	add.s64 	%rd41, %rd1, %rd40;
	shl.b64 	%rd42, %rd41, 3;
	add.s64 	%rd33, %rd18, %rd42;
	@%p3 bra 	$L__BB3_19;
	mov.b64 	%rd43, 0;
	st.global.u64 	[%rd33], %rd43;
$L__BB3_19:
	add.s32 	%r14, %r2, 256;
	cvt.u64.u32 	%rd44, %r14;
	setp.le.s64 	%p4, %rd20, %rd44;
	@%p4 bra 	$L__BB3_21;
	mov.b64 	%rd45, 0;
	st.global.u64 	[%rd33+2048], %rd45;
$L__BB3_21:
	ret;

}


// ===== COMPILED SASS (sm_100) =====

	.target	sm_100

	.elftype	@"ET_EXEC"


//--------------------- .note.nv.tkinfo           --------------------------
	.section	.note.nv.tkinfo,"",@"SHT_NOTE"
	.sectionflags	@"SHF_NOTE_NV_TKINFO"
	.tkinfo
        /*0018*/ 	.word	0x00000002
        /*0030*/ 	.string	""
        /*0030*/ 	.string	"ptxas"
        /*0030*/ 	.string	"Cuda compilation tools, release 13.0, V13.0.88"
        /*0030*/ 	.string	"Build cuda_13.0.r13.0/compiler.36424714_0"
        /*0030*/ 	.string	"-arch sm_100 -m 64 "



//--------------------- .note.nv.cuinfo           --------------------------
	.section	.note.nv.cuinfo,"",@"SHT_NOTE"
	.sectionflags	@"SHF_NOTE_NV_CUINFO"
        /*0018*/ 	.short	0x0002
        /*001a*/ 	.short	0x0064
        /*001c*/ 	.short	0x0082
	.zero		2


//--------------------- .nv.info                  --------------------------
	.section	.nv.info,"",@"SHT_CUDA_INFO"
	.align	4


	//----- nvinfo : EIATTR_REGCOUNT
	.align		4
        /*0000*/ 	.byte	0x04, 0x2f
        /*0002*/ 	.short	(.L_57 - .L_56)
	.align		4
.L_56:
        /*0004*/ 	.word	index@(_Z16rank_individualsPA1291_KfPA1291_KiPf)
        /*0008*/ 	.word	0x00000020


	//----- nvinfo : EIATTR_FRAME_SIZE
	.align		4
.L_57:
        /*000c*/ 	.byte	0x04, 0x11
        /*000e*/ 	.short	(.L_59 - .L_58)
	.align		4
.L_58:
        /*0010*/ 	.word	index@($__internal_1_$__cuda_sm20_rcp_rn_f32_slowpath)
        /*0014*/ 	.word	0x00000000


	//----- nvinfo : EIATTR_FRAME_SIZE
	.align		4
.L_59:
        /*0018*/ 	.byte	0x04, 0x11
        /*001a*/ 	.short	(.L_61 - .L_60)
	.align		4
.L_60:
        /*001c*/ 	.word	index@(_Z16rank_individualsPA1291_KfPA1291_KiPf)
        /*0020*/ 	.word	0x00000000


	//----- nvinfo : EIATTR_REGCOUNT
	.align		4
.L_61:
        /*0024*/ 	.byte	0x04, 0x2f
        /*0026*/ 	.short	(.L_63 - .L_62)
	.align		4
.L_62:
        /*0028*/ 	.word	index@(_Z21crossover_individualsPA1291_KfPA1291_iPfPS_S3_PKi)
        /*002c*/ 	.word	0x00000020


	//----- nvinfo : EIATTR_FRAME_SIZE
	.align		4
.L_63:
        /*0030*/ 	.byte	0x04, 0x11
        /*0032*/ 	.short	(.L_65 - .L_64)
	.align		4
.L_64:
        /*0034*/ 	.word	index@($__internal_0_$__cuda_sm20_rcp_rn_f32_slowpath)
        /*0038*/ 	.word	0x000000b0


	//----- nvinfo : EIATTR_FRAME_SIZE
	.align		4
.L_65:
        /*003c*/ 	.byte	0x04, 0x11
        /*003e*/ 	.short	(.L_67 - .L_66)
	.align		4
.L_66:
        /*0040*/ 	.word	index@(_Z21crossover_individualsPA1291_KfPA1291_iPfPS_S3_PKi)
        /*0044*/ 	.word	0x000000b0


	//----- nvinfo : EIATTR_REGCOUNT
	.align		4
.L_67:
        /*0048*/ 	.byte	0x04, 0x2f
        /*004a*/ 	.short	(.L_69 - .L_68)
	.align		4
.L_68:
        /*004c*/ 	.word	index@(_ZN3cub18CUB_300001_SM_10006detail11EmptyKernelIvEEvv)
        /*0050*/ 	.word	0x00000004


	//----- nvinfo : EIATTR_FRAME_SIZE
	.align		4
.L_69:
        /*0054*/ 	.byte	0x04, 0x11
        /*0056*/ 	.short	(.L_71 - .L_70)
	.align		4
.L_70:
        /*0058*/ 	.word	index@(_ZN3cub18CUB_300001_SM_10006detail11EmptyKernelIvEEvv)
        /*005c*/ 	.word	0x00000000


	//----- nvinfo : EIATTR_REGCOUNT
	.align		4
.L_71:
        /*0060*/ 	.byte	0x04, 0x2f
        /*0062*/ 	.short	(.L_73 - .L_72)
	.align		4
.L_72:
        /*0064*/ 	.word	index@(_ZN3cub18CUB_300001_SM_10006detail8for_each13static_kernelINS2_12policy_hub_t12policy_500_tElNS2_12op_wrapper_tIlN6thrust24THRUST_300001_SM_1000_NS6system6detail7generic6detail21binary_search_functorIPKfNSC_18binary_search_lessENSC_3lbfEEENS8_12zip_iteratorIN4cuda3std3__45tupleIJNS8_6detail15normal_iteratorINS8_7pointerIfNS8_8cuda_cub5par_tENS8_11use_defaultEST_EEEENSP_INSQ_IlSS_ST_ST_EEEEEEEEEEEEEvT0_T1_)
        /*0068*/ 	.word	0x00000014


	//----- nvinfo : EIATTR_FRAME_SIZE
	.align		4
.L_73:
        /*006c*/ 	.byte	0x04, 0x11
        /*006e*/ 	.short	(.L_75 - .L_74)
	.align		4
.L_74:
        /*0070*/ 	.word	index@(_ZN3cub18CUB_300001_SM_10006detail8for_each13static_kernelINS2_12policy_hub_t12policy_500_tElNS2_12op_wrapper_tIlN6thrust24THRUST_300001_SM_1000_NS6system6detail7generic6detail21binary_search_functorIPKfNSC_18binary_search_lessENSC_3lbfEEENS8_12zip_iteratorIN4cuda3std3__45tupleIJNS8_6detail15normal_iteratorINS8_7pointerIfNS8_8cuda_cub5par_tENS8_11use_defaultEST_EEEENSP_INSQ_IlSS_ST_ST_EEEEEEEEEEEEEvT0_T1_)
        /*0074*/ 	.word	0x00000000


	//----- nvinfo : EIATTR_MIN_STACK_SIZE
	.align		4
.L_75:
        /*0078*/ 	.byte	0x04, 0x12
        /*007a*/ 	.short	(.L_77 - .L_76)
	.align		4
.L_76:
        /*007c*/ 	.word	index@(_ZN3cub18CUB_300001_SM_10006detail8for_each13static_kernelINS2_12policy_hub_t12policy_500_tElNS2_12op_wrapper_tIlN6thrust24THRUST_300001_SM_1000_NS6system6detail7generic6detail21binary_search_functorIPKfNSC_18binary_search_lessENSC_3lbfEEENS8_12zip_iteratorIN4cuda3std3__45tupleIJNS8_6detail15normal_iteratorINS8_7pointerIfNS8_8cuda_cub5par_tENS8_11use_defaultEST_EEEENSP_INSQ_IlSS_ST_ST_EEEEEEEEEEEEEvT0_T1_)
        /*0080*/ 	.word	0x00000000


	//----- nvinfo : EIATTR_MIN_STACK_SIZE
	.align		4
.L_77:
        /*0084*/ 	.byte	0x04, 0x12
        /*0086*/ 	.short	(.L_79 - .L_78)
	.align		4
.L_78:
        /*0088*/ 	.word	index@(_ZN3cub18CUB_300001_SM_10006detail11EmptyKernelIvEEvv)
        /*008c*/ 	.word	0x00000000


	//----- nvinfo : EIATTR_MIN_STACK_SIZE
	.align		4
.L_79:
        /*0090*/ 	.byte	0x04, 0x12
        /*0092*/ 	.short	(.L_81 - .L_80)
	.align		4
.L_80:
        /*0094*/ 	.word	index@(_Z21crossover_individualsPA1291_KfPA1291_iPfPS_S3_PKi)
        /*0098*/ 	.word	0x000000b0


	//----- nvinfo : EIATTR_MIN_STACK_SIZE
	.align		4
.L_81:
        /*009c*/ 	.byte	0x04, 0x12
        /*009e*/ 	.short	(.L_83 - .L_82)
	.align		4
.L_82:
        /*00a0*/ 	.word	index@(_Z16rank_individualsPA1291_KfPA1291_KiPf)
        /*00a4*/ 	.word	0x00000000
.L_83:


//--------------------- .nv.compat                --------------------------
	.section	.nv.compat,"",@"SHT_CUDA_COMPAT_INFO"
	.align	4
        /*0000*/ 	.byte	0x02, 0x09, 0x00, 0x00, 0x02, 0x02, 0x01, 0x00, 0x02, 0x05, 0x05, 0x00, 0x03, 0x07, 0x01, 0x01
        /*0010*/ 	.byte	0x02, 0x03, 0x00, 0x00, 0x02, 0x06, 0x01, 0x00, 0x04, 0x0b, 0x08, 0x00, 0x01, 0x00, 0x00, 0x00
        /*0020*/ 	.byte	0x00, 0x00, 0x00, 0x00


//--------------------- .nv.info._ZN3cub18CUB_300001_SM_10006detail8for_each13static_kernelINS2_12policy_hub_t12policy_500_tElNS2_12op_wrapper_tIlN6thrust24THRUST_300001_SM_1000_NS6system6detail7generic6detail21binary_search_functorIPKfNSC_18binary_search_lessENSC_3lbfEEENS8_12zip_iteratorIN4cuda3std3__45tupleIJNS8_6detail15normal_iteratorINS8_7pointerIfNS8_8cuda_cub5par_tENS8_11use_defaultEST_EEEENSP_INSQ_IlSS_ST_ST_EEEEEEEEEEEEEvT0_T1_ --------------------------
	.section	.nv.info._ZN3cub18CUB_300001_SM_10006detail8for_each13static_kernelINS2_12policy_hub_t12policy_500_tElNS2_12op_wrapper_tIlN6thrust24THRUST_300001_SM_1000_NS6system6detail7generic6detail21binary_search_functorIPKfNSC_18binary_search_lessENSC_3lbfEEENS8_12zip_iteratorIN4cuda3std3__45tupleIJNS8_6detail15normal_iteratorINS8_7pointerIfNS8_8cuda_cub5par_tENS8_11use_defaultEST_EEEENSP_INSQ_IlSS_ST_ST_EEEEEEEEEEEEEvT0_T1_,"",@"SHT_CUDA_INFO"
	.sectionflags	@""
	.align	4


	//----- nvinfo : EIATTR_CUDA_API_VERSION
	.align		4
        /*0000*/ 	.byte	0x04, 0x37
        /*0002*/ 	.short	(.L_85 - .L_84)
.L_84:
        /*0004*/ 	.word	0x00000082


	//----- nvinfo : EIATTR_KPARAM_INFO
	.align		4
.L_85:
        /*0008*/ 	.byte	0x04, 0x17
        /*000a*/ 	.short	(.L_87 - .L_86)
.L_86:
        /*000c*/ 	.word	0x00000000
        /*0010*/ 	.short	0x0001
        /*0012*/ 	.short	0x0008
        /*0014*/ 	.byte	0x00, 0xf0, 0xa1, 0x00


	//----- nvinfo : EIATTR_KPARAM_INFO
	.align		4
.L_87:
        /*0018*/ 	.byte	0x04, 0x17
        /*001a*/ 	.short	(.L_89 - .L_88)
.L_88:
        /*001c*/ 	.word	0x00000000
        /*0020*/ 	.short	0x0000
        /*0022*/ 	.short	0x0000
        /*0024*/ 	.byte	0x00, 0xf0, 0x21, 0x00


	//----- nvinfo : EIATTR_SPARSE_MMA_MASK
	.align		4
.L_89:
        /*0028*/ 	.byte	0x03, 0x50
        /*002a*/ 	.short	0x0000


	//----- nvinfo : EIATTR_MAXREG_COUNT
	.align		4
        /*002c*/ 	.byte	0x03, 0x1b
        /*002e*/ 	.short	0x00ff


	//----- nvinfo : EIATTR_MERCURY_ISA_VERSION
	.align		4
        /*0030*/ 	.byte	0x03, 0x5f
        /*0032*/ 	.short	0x0101


	//----- nvinfo : EIATTR_VRC_CTA_INIT_COUNT
	.align		4
        /*0034*/ 	.byte	0x02, 0x4a
	.zero		1
	.zero		1


	//----- nvinfo : EIATTR_EXIT_INSTR_OFFSETS
	.align		4
        /*0038*/ 	.byte	0x04, 0x1c
        /*003a*/ 	.short	(.L_91 - .L_90)


	//   ....[0]....
.L_90:
        /*003c*/ 	.word	0x00000590


	//   ....[1]....
        /*0040*/ 	.word	0x00000610


	//   ....[2]....
        /*0044*/ 	.word	0x00000a00


	//   ....[3]....
        /*0048*/ 	.word	0x00000c60


	//   ....[4]....
        /*004c*/ 	.word	0x00000d40


	//   ....[5]....
        /*0050*/ 	.word	0x00000d60


	//----- nvinfo : EIATTR_MAX_THREADS
	.align		4
.L_91:
        /*0054*/ 	.byte	0x04, 0x05
        /*0056*/ 	.short	(.L_93 - .L_92)
.L_92:
        /*0058*/ 	.word	0x00000100
        /*005c*/ 	.word	0x00000001
        /*0060*/ 	.word	0x00000001


	//----- nvinfo : EIATTR_CRS_STACK_SIZE
	.align		4
.L_93:
        /*0064*/ 	.byte	0x04, 0x1e
        /*0066*/ 	.short	(.L_95 - .L_94)
.L_94:
        /*0068*/ 	.word	0x00000000


	//----- nvinfo : EIATTR_CBANK_PARAM_SIZE
	.align		4
.L_95:
        /*006c*/ 	.byte	0x03, 0x19
        /*006e*/ 	.short	0x0030


	//----- nvinfo : EIATTR_PARAM_CBANK
	.align		4
        /*0070*/ 	.byte	0x04, 0x0a
        /*0072*/ 	.short	(.L_97 - .L_96)
	.align		4
.L_96:
        /*0074*/ 	.word	index@(.nv.constant0._ZN3cub18CUB_300001_SM_10006detail8for_each13static_kernelINS2_12policy_hub_t12policy_500_tElNS2_12op_wrapper_tIlN6thrust24THRUST_300001_SM_1000_NS6system6detail7generic6detail21binary_search_functorIPKfNSC_18binary_search_lessENSC_3lbfEEENS8_12zip_iteratorIN4cuda3std3__45tupleIJNS8_6detail15normal_iteratorINS8_7pointerIfNS8_8cuda_cub5par_tENS8_11use_defaultEST_EEEENSP_INSQ_IlSS_ST_ST_EEEEEEEEEEEEEvT0_T1_)
        /*0078*/ 	.short	0x0380
        /*007a*/ 	.short	0x0030


	//----- nvinfo : EIATTR_SW_WAR
	.align		4
.L_97:
        /*007c*/ 	.byte	0x04, 0x36
        /*007e*/ 	.short	(.L_99 - .L_98)
.L_98:
        /*0080*/ 	.word	0x00000008
.L_99:


//--------------------- .nv.info._ZN3cub18CUB_300001_SM_10006detail11EmptyKernelIvEEvv --------------------------
	.section	.nv.info._ZN3cub18CUB_300001_SM_10006detail11EmptyKernelIvEEvv,"",@"SHT_CUDA_INFO"
	.sectionflags	@""
	.align	4


	//----- nvinfo : EIATTR_CUDA_API_VERSION
	.align		4
        /*0000*/ 	.byte	0x04, 0x37
        /*0002*/ 	.short	(.L_101 - .L_100)
.L_100:
        /*0004*/ 	.word	0x00000082


	//----- nvinfo : EIATTR_SPARSE_MMA_MASK
	.align		4
.L_101:
        /*0008*/ 	.byte	0x03, 0x50
        /*000a*/ 	.short	0x0000


	//----- nvinfo : EIATTR_MAXREG_COUNT
	.align		4
        /*000c*/ 	.byte	0x03, 0x1b
        /*000e*/ 	.short	0x00ff


	//----- nvinfo : EIATTR_MERCURY_ISA_VERSION
	.align		4
        /*0010*/ 	.byte	0x03, 0x5f
        /*0012*/ 	.short	0x0101


	//----- nvinfo : EIATTR_VRC_CTA_INIT_COUNT
	.align		4
        /*0014*/ 	.byte	0x02, 0x4a
	.zero		1
	.zero		1


	//----- nvinfo : EIATTR_EXIT_INSTR_OFFSETS
	.align		4
        /*0018*/ 	.byte	0x04, 0x1c
        /*001a*/ 	.short	(.L_103 - .L_102)


	//   ....[0]....
.L_102:
        /*001c*/ 	.word	0x00000010


	//----- nvinfo : EIATTR_SW_WAR
	.align		4
.L_103:
        /*0020*/ 	.byte	0x04, 0x36
        /*0022*/ 	.short	(.L_105 - .L_104)
.L_104:
        /*0024*/ 	.word	0x00000008
.L_105:


//--------------------- .nv.info._Z21crossover_individualsPA1291_KfPA1291_iPfPS_S3_PKi --------------------------
	.section	.nv.info._Z21crossover_individualsPA1291_KfPA1291_iPfPS_S3_PKi,"",@"SHT_CUDA_INFO"
	.sectionflags	@""
	.align	4


	//----- nvinfo : EIATTR_CUDA_API_VERSION
	.align		4
        /*0000*/ 	.byte	0x04, 0x37
        /*0002*/ 	.short	(.L_107 - .L_106)
.L_106:
        /*0004*/ 	.word	0x00000082


	//----- nvinfo : EIATTR_KPARAM_INFO
	.align		4
.L_107:
        /*0008*/ 	.byte	0x04, 0x17
        /*000a*/ 	.short	(.L_109 - .L_108)
.L_108:
        /*000c*/ 	.word	0x00000000
        /*0010*/ 	.short	0x0005
        /*0012*/ 	.short	0x0028
        /*0014*/ 	.byte	0x00, 0xf5, 0x21, 0x00


	//----- nvinfo : EIATTR_KPARAM_INFO
	.align		4
.L_109:
        /*0018*/ 	.byte	0x04, 0x17
        /*001a*/ 	.short	(.L_111 - .L_110)
.L_110:
        /*001c*/ 	.word	0x00000000
        /*0020*/ 	.short	0x0004
        /*0022*/ 	.short	0x0020
        /*0024*/ 	.byte	0x00, 0xf5, 0x21, 0x00


	//----- nvinfo : EIATTR_KPARAM_INFO
	.align		4
.L_111:
        /*0028*/ 	.byte	0x04, 0x17
        /*002a*/ 	.short	(.L_113 - .L_112)
.L_112:
        /*002c*/ 	.word	0x00000000
        /*0030*/ 	.short	0x0003
        /*0032*/ 	.short	0x0018
        /*0034*/ 	.byte	0x00, 0xf5, 0x21, 0x00


	//----- nvinfo : EIATTR_KPARAM_INFO
	.align		4
.L_113:
        /*0038*/ 	.byte	0x04, 0x17
        /*003a*/ 	.short	(.L_115 - .L_114)
.L_114:
        /*003c*/ 	.word	0x00000000
        /*0040*/ 	.short	0x0002
        /*0042*/ 	.short	0x0010
        /*0044*/ 	.byte	0x00, 0xf5, 0x21, 0x00


	//----- nvinfo : EIATTR_KPARAM_INFO
	.align		4
.L_115:
        /*0048*/ 	.byte	0x04, 0x17
        /*004a*/ 	.short	(.L_117 - .L_116)
.L_116:
        /*004c*/ 	.word	0x00000000
        /*0050*/ 	.short	0x0001
        /*0052*/ 	.short	0x0008
        /*0054*/ 	.byte	0x00, 0xf5, 0x21, 0x00


	//----- nvinfo : EIATTR_KPARAM_INFO
	.align		4
.L_117:
        /*0058*/ 	.byte	0x04, 0x17
        /*005a*/ 	.short	(.L_119 - .L_118)
.L_118:
        /*005c*/ 	.word	0x00000000
        /*0060*/ 	.short	0x0000
        /*0062*/ 	.short	0x0000
        /*0064*/ 	.byte	0x00, 0xf5, 0x21, 0x00


	//----- nvinfo : EIATTR_SPARSE_MMA_MASK
	.align		4
.L_119:
        /*0068*/ 	.byte	0x03, 0x50
        /*006a*/ 	.short	0x0000


	//----- nvinfo : EIATTR_MAXREG_COUNT
	.align		4
        /*006c*/ 	.byte	0x03, 0x1b
        /*006e*/ 	.short	0x00ff


	//----- nvinfo : EIATTR_NUM_BARRIERS
	.align		4
        /*0070*/ 	.byte	0x02, 0x4c
        /*0072*/ 	.byte	0x01
	.zero		1


	//----- nvinfo : EIATTR_EXTERNS
	.align		4
        /*0074*/ 	.byte	0x04, 0x0f
        /*0076*/ 	.short	(.L_121 - .L_120)


	//   ....[0]....
	.align		4
.L_120:
        /*0078*/ 	.word	index@(vprintf)


	//   ....[1]....
	.align		4
        /*007c*/ 	.word	index@(malloc)


	//   ....[2]....
	.align		4
        /*0080*/ 	.word	index@(free)


	//----- nvinfo : EIATTR_MERCURY_ISA_VERSION
	.align		4
.L_121:
        /*0084*/ 	.byte	0x03, 0x5f
        /*0086*/ 	.short	0x0101


	//----- nvinfo : EIATTR_VRC_CTA_INIT_COUNT
	.align		4
        /*0088*/ 	.byte	0x02, 0x4a
	.zero		1
	.zero		1


	//----- nvinfo : EIATTR_SYSCALL_OFFSETS
	.align		4
        /*008c*/ 	.byte	0x04, 0x46
        /*008e*/ 	.short	(.L_123 - .L_122)


	//   ....[0]....
.L_122:
        /*0090*/ 	.word	0x00000190


	//   ....[1]....
        /*0094*/ 	.word	0x00000230


	//   ....[2]....
        /*0098*/ 	.word	0x000002e0


	//   ....[3]....
        /*009c*/ 	.word	0x00000350


	//   ....[4]....
        /*00a0*/ 	.word	0x000006f0


	//   ....[5]....
        /*00a4*/ 	.word	0x00000740


	//   ....[6]....
        /*00a8*/ 	.word	0x00000840


	//   ....[7]....
        /*00ac*/ 	.word	0x000008d0


	//   ....[8]....
        /*00b0*/ 	.word	0x00000980


	//   ....[9]....
        /*00b4*/ 	.word	0x000009f0


	//   ....[10]....
        /*00b8*/ 	.word	0x00000d10


	//   ....[11]....
        /*00bc*/ 	.word	0x00000d70


	//   ....[12]....
        /*00c0*/ 	.word	0x00004570


	//   ....[13]....
        /*00c4*/ 	.word	0x00004620


	//   ....[14]....
        /*00c8*/ 	.word	0x00004680


	//   ....[15]....
        /*00cc*/ 	.word	0x00004730


	//----- nvinfo : EIATTR_EXIT_INSTR_OFFSETS
	.align		4
.L_123:
        /*00d0*/ 	.byte	0x04, 0x1c
        /*00d2*/ 	.short	(.L_125 - .L_124)


	//   ....[0]....
.L_124:
        /*00d4*/ 	.word	0x00004520


	//----- nvinfo : EIATTR_CRS_STACK_SIZE
	.align		4
.L_125:
        /*00d8*/ 	.byte	0x04, 0x1e
        /*00da*/ 	.short	(.L_127 - .L_126)
.L_126:
        /*00dc*/ 	.word	0x00000000


	//----- nvinfo : EIATTR_CBANK_PARAM_SIZE
	.align		4
.L_127:
        /*00e0*/ 	.byte	0x03, 0x19
        /*00e2*/ 	.short	0x0030


	//----- nvinfo : EIATTR_PARAM_CBANK
	.align		4
        /*00e4*/ 	.byte	0x04, 0x0a
        /*00e6*/ 	.short	(.L_129 - .L_128)
	.align		4
.L_128:
        /*00e8*/ 	.word	index@(.nv.constant0._Z21crossover_individualsPA1291_KfPA1291_iPfPS_S3_PKi)
        /*00ec*/ 	.short	0x0380
        /*00ee*/ 	.short	0x0030


	//----- nvinfo : EIATTR_SW_WAR
	.align		4
.L_129:
        /*00f0*/ 	.byte	0x04, 0x36
        /*00f2*/ 	.short	(.L_131 - .L_130)
.L_130:
        /*00f4*/ 	.word	0x00000008
.L_131:


//--------------------- .nv.info._Z16rank_individualsPA1291_KfPA1291_KiPf --------------------------
	.section	.nv.info._Z16rank_individualsPA1291_KfPA1291_KiPf,"",@"SHT_CUDA_INFO"
	.sectionflags	@""
	.align	4


	//----- nvinfo : EIATTR_CUDA_API_VERSION
	.align		4
        /*0000*/ 	.byte	0x04, 0x37
        /*0002*/ 	.short	(.L_133 - .L_132)
.L_132:
        /*0004*/ 	.word	0x00000082


	//----- nvinfo : EIATTR_KPARAM_INFO
	.align		4
.L_133:
        /*0008*/ 	.byte	0x04, 0x17
        /*000a*/ 	.short	(.L_135 - .L_134)
.L_134:
        /*000c*/ 	.word	0x00000000
        /*0010*/ 	.short	0x0002
        /*0012*/ 	.short	0x0010
        /*0014*/ 	.byte	0x00, 0xf5, 0x21, 0x00


	//----- nvinfo : EIATTR_KPARAM_INFO
	.align		4
.L_135:
        /*0018*/ 	.byte	0x04, 0x17
        /*001a*/ 	.short	(.L_137 - .L_136)
.L_136:
        /*001c*/ 	.word	0x00000000
        /*0020*/ 	.short	0x0001
        /*0022*/ 	.short	0x0008
        /*0024*/ 	.byte	0x00, 0xf5, 0x21, 0x00


	//----- nvinfo : EIATTR_KPARAM_INFO
	.align		4
.L_137:
        /*0028*/ 	.byte	0x04, 0x17
        /*002a*/ 	.short	(.L_139 - .L_138)
.L_138:
        /*002c*/ 	.word	0x00000000
        /*0030*/ 	.short	0x0000
        /*0032*/ 	.short	0x0000
        /*0034*/ 	.byte	0x00, 0xf5, 0x21, 0x00


	//----- nvinfo : EIATTR_SPARSE_MMA_MASK
	.align		4
.L_139:
        /*0038*/ 	.byte	0x03, 0x50
        /*003a*/ 	.short	0x0000


	//----- nvinfo : EIATTR_MAXREG_COUNT
	.align		4
        /*003c*/ 	.byte	0x03, 0x1b
        /*003e*/ 	.short	0x00ff


	//----- nvinfo : EIATTR_MERCURY_ISA_VERSION
	.align		4
        /*0040*/ 	.byte	0x03, 0x5f
        /*0042*/ 	.short	0x0101


	//----- nvinfo : EIATTR_VRC_CTA_INIT_COUNT
	.align		4
        /*0044*/ 	.byte	0x02, 0x4a
	.zero		1
	.zero		1


	//----- nvinfo : EIATTR_EXIT_INSTR_OFFSETS
	.align		4
        /*0048*/ 	.byte	0x04, 0x1c
        /*004a*/ 	.short	(.L_141 - .L_140)


	//   ....[0]....
.L_140:
        /*004c*/ 	.word	0x00000fc0


	//----- nvinfo : EIATTR_CRS_STACK_SIZE
	.align		4
.L_141:
        /*0050*/ 	.byte	0x04, 0x1e
        /*0052*/ 	.short	(.L_143 - .L_142)
.L_142:
        /*0054*/ 	.word	0x00000000


	//----- nvinfo : EIATTR_CBANK_PARAM_SIZE
	.align		4
.L_143:
        /*0058*/ 	.byte	0x03, 0x19
        /*005a*/ 	.short	0x0018


	//----- nvinfo : EIATTR_PARAM_CBANK
	.align		4
        /*005c*/ 	.byte	0x04, 0x0a
        /*005e*/ 	.short	(.L_145 - .L_144)
	.align		4
.L_144:
        /*0060*/ 	.word	index@(.nv.constant0._Z16rank_individualsPA1291_KfPA1291_KiPf)
        /*0064*/ 	.short	0x0380
        /*0066*/ 	.short	0x0018


	//----- nvinfo : EIATTR_SW_WAR
	.align		4
.L_145:
        /*0068*/ 	.byte	0x04, 0x36
        /*006a*/ 	.short	(.L_147 - .L_146)
.L_146:
        /*006c*/ 	.word	0x00000008
.L_147:


//--------------------- .nv.callgraph             --------------------------
	.section	.nv.callgraph,"",@"SHT_CUDA_CALLGRAPH"
	.align	4
	.sectionentsize	8
	.align		4
        /*0000*/ 	.word	0x00000000
	.align		4
        /*0004*/ 	.word	0xffffffff
	.align		4
        /*0008*/ 	.word	index@(_Z21crossover_individualsPA1291_KfPA1291_iPfPS_S3_PKi)
	.align		4
        /*000c*/ 	.word	index@(vprintf)
	.align		4
        /*0010*/ 	.word	index@(_Z21crossover_individualsPA1291_KfPA1291_iPfPS_S3_PKi)
	.align		4
        /*0014*/ 	.word	index@(free)
	.align		4
        /*0018*/ 	.word	index@(_Z21crossover_individualsPA1291_KfPA1291_iPfPS_S3_PKi)
	.align		4
        /*001c*/ 	.word	index@(malloc)
	.align		4
        /*0020*/ 	.word	0x00000000
	.align		4
        /*0024*/ 	.word	0xfffffffe
	.align		4
        /*0028*/ 	.word	0x00000000
	.align		4
        /*002c*/ 	.word	0xfffffffd
	.align		4
        /*0030*/ 	.word	0x00000000
	.align		4
        /*0034*/ 	.word	0xfffffffc


//--------------------- .nv.constant4             --------------------------
	.section	.nv.constant4,"a",@progbits
	.align	8
	.align		8
.nv.constant4:
        /*0000*/ 	.dword	precalc_xorwow_matrix
	.align		8
        /*0008*/ 	.dword	precalc_xorwow_offset_matrix
	.align		8
        /*0010*/ 	.dword	mrg32k3aM1
	.align		8
        /*0018*/ 	.dword	mrg32k3aM2
	.align		8
        /*0020*/ 	.dword	mrg32k3aM1SubSeq
	.align		8
        /*0028*/ 	.dword	mrg32k3aM2SubSeq
	.align		8
        /*0030*/ 	.dword	mrg32k3aM1Seq
	.align		8
        /*0038*/ 	.dword	mrg32k3aM2Seq
	.align		8
        /*0040*/ 	.dword	_ZN34_INTERNAL_dfe48c04_4_k_cu_181f2bad4cuda3std3__45__cpo5beginE
	.align		8
        /*0048*/ 	.dword	_ZN34_INTERNAL_dfe48c04_4_k_cu_181f2bad4cuda3std3__45__cpo3endE
	.align		8
        /*0050*/ 	.dword	_ZN34_INTERNAL_dfe48c04_4_k_cu_181f2bad4cuda3std3__45__cpo6cbeginE
	.align		8
        /*0058*/ 	.dword	_ZN34_INTERNAL_dfe48c04_4_k_cu_181f2bad4cuda3std3__45__cpo4cendE
	.align		8
        /*0060*/ 	.dword	_ZN34_INTERNAL_dfe48c04_4_k_cu_181f2bad4cuda3std3__45__cpo6rbeginE
	.align		8
        /*0068*/ 	.dword	_ZN34_INTERNAL_dfe48c04_4_k_cu_181f2bad4cuda3std3__45__cpo4rendE
	.align		8
        /*0070*/ 	.dword	_ZN34_INTERNAL_dfe48c04_4_k_cu_181f2bad4cuda3std3__45__cpo7crbeginE
	.align		8
        /*0078*/ 	.dword	_ZN34_INTERNAL_dfe48c04_4_k_cu_181f2bad4cuda3std3__45__cpo5crendE
	.align		8
        /*0080*/ 	.dword	_ZN34_INTERNAL_dfe48c04_4_k_cu_181f2bad4cuda3std3__436_GLOBAL__N__dfe48c04_4_k_cu_181f2bad6ignoreE
	.align		8
        /*0088*/ 	.dword	_ZN34_INTERNAL_dfe48c04_4_k_cu_181f2bad4cuda3std3__419piecewise_constructE
	.align		8
        /*0090*/ 	.dword	_ZN34_INTERNAL_dfe48c04_4_k_cu_181f2bad4cuda3std3__48in_placeE
	.align		8
        /*0098*/ 	.dword	_ZN34_INTERNAL_dfe48c04_4_k_cu_181f2bad4cuda3std3__420unreachable_sentinelE
	.align		8
        /*00a0*/ 	.dword	_ZN34_INTERNAL_dfe48c04_4_k_cu_181f2bad4cuda3std3__47nulloptE
	.align		8
        /*00a8*/ 	.dword	_ZN34_INTERNAL_dfe48c04_4_k_cu_181f2bad4cuda3std3__48unexpectE
	.align		8
        /*00b0*/ 	.dword	_ZN34_INTERNAL_dfe48c04_4_k_cu_181f2bad4cuda3std6ranges3__45__cpo4swapE
	.align		8
        /*00b8*/ 	.dword	_ZN34_INTERNAL_dfe48c04_4_k_cu_181f2bad4cuda3std6ranges3__45__cpo9iter_moveE
	.align		8
        /*00c0*/ 	.dword	_ZN34_INTERNAL_dfe48c04_4_k_cu_181f2bad4cuda3std6ranges3__45__cpo5beginE
	.align		8
        /*00c8*/ 	.dword	_ZN34_INTERNAL_dfe48c04_4_k_cu_181f2bad4cuda3std6ranges3__45__cpo3endE
	.align		8
        /*00d0*/ 	.dword	_ZN34_INTERNAL_dfe48c04_4_k_cu_181f2bad4cuda3std6ranges3__45__cpo6cbeginE
	.align		8
        /*00d8*/ 	.dword	_ZN34_INTERNAL_dfe48c04_4_k_cu_181f2bad4cuda3std6ranges3__45__cpo4cendE
	.align		8
        /*00e0*/ 	.dword	_ZN34_INTERNAL_dfe48c04_4_k_cu_181f2bad4cuda3std6ranges3__45__cpo7advanceE
	.align		8
        /*00e8*/ 	.dword	_ZN34_INTERNAL_dfe48c04_4_k_cu_181f2bad4cuda3std6ranges3__45__cpo9iter_swapE
	.align		8
        /*00f0*/ 	.dword	_ZN34_INTERNAL_dfe48c04_4_k_cu_181f2bad4cuda3std6ranges3__45__cpo4nextE
	.align		8
        /*00f8*/ 	.dword	_ZN34_INTERNAL_dfe48c04_4_k_cu_181f2bad4cuda3std6ranges3__45__cpo4prevE
	.align		8
        /*0100*/ 	.dword	_ZN34_INTERNAL_dfe48c04_4_k_cu_181f2bad4cuda3std6ranges3__45__cpo4dataE
	.align		8
        /*0108*/ 	.dword	_ZN34_INTERNAL_dfe48c04_4_k_cu_181f2bad4cuda3std6ranges3__45__cpo5cdataE
	.align		8
        /*0110*/ 	.dword	_ZN34_INTERNAL_dfe48c04_4_k_cu_181f2bad4cuda3std6ranges3__45__cpo4sizeE
	.align		8
        /*0118*/ 	.dword	_ZN34_INTERNAL_dfe48c04_4_k_cu_181f2bad4cuda3std6ranges3__45__cpo5ssizeE
	.align		8
        /*0120*/ 	.dword	_ZN34_INTERNAL_dfe48c04_4_k_cu_181f2bad4cuda3std6ranges3__45__cpo8distanceE
	.align		8
        /*0128*/ 	.dword	_ZN34_INTERNAL_dfe48c04_4_k_cu_181f2bad6thrust24THRUST_300001_SM_1000_NS8cuda_cub3parE
	.align		8
        /*0130*/ 	.dword	_ZN34_INTERNAL_dfe48c04_4_k_cu_181f2bad6thrust24THRUST_300001_SM_1000_NS8cuda_cub10par_nosyncE
	.align		8
        /*0138*/ 	.dword	_ZN34_INTERNAL_dfe48c04_4_k_cu_181f2bad6thrust24THRUST_300001_SM_1000_NS6system6detail10sequential3seqE
	.align		8
        /*0140*/ 	.dword	_ZN34_INTERNAL_dfe48c04_4_k_cu_181f2bad6thrust24THRUST_300001_SM_1000_NS6system3cpp3parE
	.align		8
        /*0148*/ 	.dword	_ZN34_INTERNAL_dfe48c04_4_k_cu_181f2bad6thrust24THRUST_300001_SM_1000_NS12placeholders2_1E
	.align		8
        /*0150*/ 	.dword	_ZN34_INTERNAL_dfe48c04_4_k_cu_181f2bad6thrust24THRUST_300001_SM_1000_NS12placeholders2_2E
	.align		8
        /*0158*/ 	.dword	_ZN34_INTERNAL_dfe48c04_4_k_cu_181f2bad6thrust24THRUST_300001_SM_1000_NS12placeholders2_3E
	.align		8
        /*0160*/ 	.dword	_ZN34_INTERNAL_dfe48c04_4_k_cu_181f2bad6thrust24THRUST_300001_SM_1000_NS12placeholders2_4E
	.align		8
        /*0168*/ 	.dword	_ZN34_INTERNAL_dfe48c04_4_k_cu_181f2bad6thrust24THRUST_300001_SM_1000_NS12placeholders2_5E
	.align		8
        /*0170*/ 	.dword	_ZN34_INTERNAL_dfe48c04_4_k_cu_181f2bad6thrust24THRUST_300001_SM_1000_NS12placeholders2_6E
	.align		8
        /*0178*/ 	.dword	_ZN34_INTERNAL_dfe48c04_4_k_cu_181f2bad6thrust24THRUST_300001_SM_1000_NS12placeholders2_7E
	.align		8
        /*0180*/ 	.dword	_ZN34_INTERNAL_dfe48c04_4_k_cu_181f2bad6thrust24THRUST_300001_SM_1000_NS12placeholders2_8E
	.align		8
        /*0188*/ 	.dword	_ZN34_INTERNAL_dfe48c04_4_k_cu_181f2bad6thrust24THRUST_300001_SM_1000_NS12placeholders2_9E
	.align		8
        /*0190*/ 	.dword	_ZN34_INTERNAL_dfe48c04_4_k_cu_181f2bad6thrust24THRUST_300001_SM_1000_NS12placeholders3_10E
	.align		8
        /*0198*/ 	.dword	_ZN34_INTERNAL_dfe48c04_4_k_cu_181f2bad6thrust24THRUST_300001_SM_1000_NS3seqE
	.align		8
        /*01a0*/ 	.dword	_ZN34_INTERNAL_dfe48c04_4_k_cu_181f2bad6thrust24THRUST_300001_SM_1000_NS6deviceE
	.align		8
        /*01a8*/ 	.dword	$str
	.align		8
        /*01b0*/ 	.dword	$str$4
	.align		8
        /*01b8*/ 	.dword	vprintf
	.align		8
        /*01c0*/ 	.dword	malloc
	.align		8
        /*01c8*/ 	.dword	free


//--------------------- .nv.constant3             --------------------------
	.section	.nv.constant3,"a",@progbits
	.align	8
.nv.constant3:
	.type		__cr_lgamma_table,@object
	.size		__cr_lgamma_table,(.L_8 - __cr_lgamma_table)
__cr_lgamma_table:
        /*0000*/ 	.byte	0x00, 0x00, 0x00, 0x00, 0x00, 0x00, 0x00, 0x00, 0x00, 0x00, 0x00, 0x00, 0x00, 0x00, 0x00, 0x00
        /*0010*/ 	.byte	0xef, 0x39, 0xfa, 0xfe, 0x42, 0x2e, 0xe6, 0x3f, 0x02, 0x20, 0x2a, 0xfa, 0x0b, 0xab, 0xfc, 0x3f
        /*0020*/ 	.byte	0xf9, 0x2c, 0x92, 0x7c, 0xa7, 0x6c, 0x09, 0x40, 0xc9, 0x79, 0x44, 0x3c, 0x64, 0x26, 0x13, 0x40
        /*0030*/ 	.byte	0xca, 0x01, 0xcf, 0x3a, 0x27, 0x51, 0x1a, 0x40, 0x30, 0xcc, 0x2d, 0xf3, 0xe1, 0x0c, 0x21, 0x40
        /*0040*/ 	.byte	0x0d, 0xb7, 0xfc, 0x82, 0x8e, 0x35, 0x25, 0x40
.L_8:


//--------------------- .text._ZN3cub18CUB_300001_SM_10006detail8for_each13static_kernelINS2_12policy_hub_t12policy_500_tElNS2_12op_wrapper_tIlN6thrust24THRUST_300001_SM_1000_NS6system6detail7generic6detail21binary_search_functorIPKfNSC_18binary_search_lessENSC_3lbfEEENS8_12zip_iteratorIN4cuda3std3__45tupleIJNS8_6detail15normal_iteratorINS8_7pointerIfNS8_8cuda_cub5par_tENS8_11use_defaultEST_EEEENSP_INSQ_IlSS_ST_ST_EEEEEEEEEEEEEvT0_T1_ --------------------------
	.section	.text._ZN3cub18CUB_300001_SM_10006detail8for_each13static_kernelINS2_12policy_hub_t12policy_500_tElNS2_12op_wrapper_tIlN6thrust24THRUST_300001_SM_1000_NS6system6detail7generic6detail21binary_search_functorIPKfNSC_18binary_search_lessENSC_3lbfEEENS8_12zip_iteratorIN4cuda3std3__45tupleIJNS8_6detail15normal_iteratorINS8_7pointerIfNS8_8cuda_cub5par_tENS8_11use_defaultEST_EEEENSP_INSQ_IlSS_ST_ST_EEEEEEEEEEEEEvT0_T1_,"ax",@progbits
	.align	128
        .global         _ZN3cub18CUB_300001_SM_10006detail8for_each13static_kernelINS2_12policy_hub_t12policy_500_tElNS2_12op_wrapper_tIlN6thrust24THRUST_300001_SM_1000_NS6system6detail7generic6detail21binary_search_functorIPKfNSC_18binary_search_lessENSC_3lbfEEENS8_12zip_iteratorIN4cuda3std3__45tupleIJNS8_6detail15normal_iteratorINS8_7pointerIfNS8_8cuda_cub5par_tENS8_11use_defaultEST_EEEENSP_INSQ_IlSS_ST_ST_EEEEEEEEEEEEEvT0_T1_
        .type           _ZN3cub18CUB_300001_SM_10006detail8for_each13static_kernelINS2_12policy_hub_t12policy_500_tElNS2_12op_wrapper_tIlN6thrust24THRUST_300001_SM_1000_NS6system6detail7generic6detail21binary_search_functorIPKfNSC_18binary_search_lessENSC_3lbfEEENS8_12zip_iteratorIN4cuda3std3__45tupleIJNS8_6detail15normal_iteratorINS8_7pointerIfNS8_8cuda_cub5par_tENS8_11use_defaultEST_EEEENSP_INSQ_IlSS_ST_ST_EEEEEEEEEEEEEvT0_T1_,@function
        .size           _ZN3cub18CUB_300001_SM_10006detail8for_each13static_kernelINS2_12policy_hub_t12policy_500_tElNS2_12op_wrapper_tIlN6thrust24THRUST_300001_SM_1000_NS6system6detail7generic6detail21binary_search_functorIPKfNSC_18binary_search_lessENSC_3lbfEEENS8_12zip_iteratorIN4cuda3std3__45tupleIJNS8_6detail15normal_iteratorINS8_7pointerIfNS8_8cuda_cub5par_tENS8_11use_defaultEST_EEEENSP_INSQ_IlSS_ST_ST_EEEEEEEEEEEEEvT0_T1_,(.L_x_75 - _ZN3cub18CUB_300001_SM_10006detail8for_each13static_kernelINS2_12policy_hub_t12policy_500_tElNS2_12op_wrapper_tIlN6thrust24THRUST_300001_SM_1000_NS6system6detail7generic6detail21binary_search_functorIPKfNSC_18binary_search_lessENSC_3lbfEEENS8_12zip_iteratorIN4cuda3std3__45tupleIJNS8_6detail15normal_iteratorINS8_7pointerIfNS8_8cuda_cub5par_tENS8_11use_defaultEST_EEEENSP_INSQ_IlSS_ST_ST_EEEEEEEEEEEEEvT0_T1_)
        .other          _ZN3cub18CUB_300001_SM_10006detail8for_each13static_kernelINS2_12policy_hub_t12policy_500_tElNS2_12op_wrapper_tIlN6thrust24THRUST_300001_SM_1000_NS6system6detail7generic6detail21binary_search_functorIPKfNSC_18binary_search_lessENSC_3lbfEEENS8_12zip_iteratorIN4cuda3std3__45tupleIJNS8_6detail15normal_iteratorINS8_7pointerIfNS8_8cuda_cub5par_tENS8_11use_defaultEST_EEEENSP_INSQ_IlSS_ST_ST_EEEEEEEEEEEEEvT0_T1_,@"STO_CUDA_ENTRY STV_DEFAULT"
_ZN3cub18CUB_300001_SM_10006detail8for_each13static_kernelINS2_12policy_hub_t12policy_500_tElNS2_12op_wrapper_tIlN6thrust24THRUST_300001_SM_1000_NS6system6detail7generic6detail21binary_search_functorIPKfNSC_18binary_search_lessENSC_3lbfEEENS8_12zip_iteratorIN4cuda3std3__45tupleIJNS8_6detail15normal_iteratorINS8_7pointerIfNS8_8cuda_cub5par_tENS8_11use_defaultEST_EEEENSP_INSQ_IlSS_ST_ST_EEEEEEEEEEEEEvT0_T1_:
.text._ZN3cub18CUB_300001_SM_10006detail8for_each13static_kernelINS2_12policy_hub_t12policy_500_tElNS2_12op_wrapper_tIlN6thrust24THRUST_300001_SM_1000_NS6system6detail7generic6detail21binary_search_functorIPKfNSC_18binary_search_lessENSC_3lbfEEENS8_12zip_iteratorIN4cuda3std3__45tupleIJNS8_6detail15normal_iteratorINS8_7pointerIfNS8_8cuda_cub5par_tENS8_11use_defaultEST_EEEENSP_INSQ_IlSS_ST_ST_EEEEEEEEEEEEEvT0_T1_:
[----:B------:R-:W-:Y:S08]  /*0000*/  LDC R1, c[0x0][0x37c] ;  /* 0x0000df00ff017b82 */ /* 0x000ff00000000800 */
[----:B------:R-:W0:Y:S01]  /*0010*/  S2UR UR4, SR_CTAID.X ;  /* 0x00000000000479c3 */ /* 0x000e220000002500 */
[----:B------:R-:W1:Y:S01]  /*0020*/  LDCU.64 UR6, c[0x0][0x380] ;  /* 0x00007000ff0677ac */ /* 0x000e620008000a00 */
[----:B------:R-:W2:Y:S01]  /*0030*/  LDCU.64 UR10, c[0x0][0x358] ;  /* 0x00006b00ff0a77ac */ /* 0x000ea20008000a00 */
[----:B0-----:R-:W-:-:S04]  /*0040*/  UIMAD.WIDE.U32 UR4, UR4, 0x200, URZ ;  /* 0x00000200040478a5 */ /* 0x001fc8000f8e00ff */
[----:B-1----:R-:W-:-:S04]  /*0050*/  UIADD3 UR6, UP0, UPT, -UR4, UR6, URZ ;  /* 0x0000000604067290 */ /* 0x002fc8000ff1e1ff */
[----:B------:R-:W-:Y:S02]  /*0060*/  UIADD3.X UR7, UPT, UPT, ~UR5, UR7, URZ, UP0, !UPT ;  /* 0x0000000705077290 */ /* 0x000fe400087fe5ff */
[----:B------:R-:W-:-:S04]  /*0070*/  UISETP.GE.U32.AND UP0, UPT, UR6, 0x200, UPT ;  /* 0x000002000600788c */ /* 0x000fc8000bf06070 */
[----:B------:R-:W-:-:S09]  /*0080*/  UISETP.GE.AND.EX UP0, UPT, UR7, URZ, UPT, UP0 ;  /* 0x000000ff0700728c */ /* 0x000fd2000bf06300 */
[----:B--2---:R-:W-:Y:S05]  /*0090*/  BRA.U !UP0, `(.L_x_0) ;  /* 0x0000000508607547 */ /* 0x004fea000b800000 */
[----:B------:R-:W0:Y:S01]  /*00a0*/  LDCU.64 UR6, c[0x0][0x3a0] ;  /* 0x00007400ff0677ac */ /* 0x000e220008000a00 */
[----:B------:R-:W1:Y:S01]  /*00b0*/  S2R R0, SR_TID.X ;  /* 0x0000000000007919 */ /* 0x000e620000002100 */
[----:B------:R-:W0:Y:S02]  /*00c0*/  LDCU.64 UR8, c[0x0][0x398] ;  /* 0x00007300ff0877ac */ /* 0x000e240008000a00 */
[----:B0-----:R-:W-:-:S04]  /*00d0*/  UIADD3 UR6, UP0, UPT, UR6, -UR8, URZ ;  /* 0x8000000806067290 */ /* 0x001fc8000ff1e0ff */
[----:B------:R-:W-:-:S04]  /*00e0*/  UIADD3.X UR7, UPT, UPT, UR7, ~UR9, URZ, UP0, !UPT ;  /* 0x8000000907077290 */ /* 0x000fc800087fe4ff */
[----:B------:R-:W-:Y:S02]  /*00f0*/  USHF.R.S64 UR6, UR6, 0x2, UR7 ;  /* 0x0000000206067899 */ /* 0x000fe40008001007 */
[----:B------:R-:W-:Y:S02]  /*0100*/  USHF.R.S32.HI UR7, URZ, 0x2, UR7 ;  /* 0x00000002ff077899 */ /* 0x000fe40008011407 */
[----:B------:R-:W-:-:S04]  /*0110*/  UISETP.GE.U32.AND UP0, UPT, UR6, 0x1, UPT ;  /* 0x000000010600788c */ /* 0x000fc8000bf06070 */
[----:B------:R-:W-:-:S09]  /*0120*/  UISETP.GE.AND.EX UP0, UPT, UR7, URZ, UPT, UP0 ;  /* 0x000000ff0700728c */ /* 0x000fd2000bf06300 */
[----:B-1----:R-:W-:Y:S05]  /*0130*/  BRA.U !UP0, `(.L_x_1) ;  /* 0x0000000508187547 */ /* 0x002fea000b800000 */
[----:B------:R-:W0:Y:S01]  /*0140*/  LDCU.64 UR12, c[0x0][0x388] ;  /* 0x00007100ff0c77ac */ /* 0x000e220008000a00 */
[----:B------:R-:W-:-:S05]  /*0150*/  IADD3 R3, P0, PT, R0, UR4, RZ ;  /* 0x0000000400037c10 */ /* 0x000fca000ff1e0ff */
[----:B------:R-:W-:Y:S01]  /*0160*/  IMAD.X R4, RZ, RZ, UR5, P0 ;  /* 0x00000005ff047e24 */ /* 0x000fe200080e06ff */
[----:B------:R-:W1:Y:S01]  /*0170*/  LDCU.64 UR4, c[0x0][0x390] ;  /* 0x00007200ff0477ac */ /* 0x000e620008000a00 */
[----:B0-----:R-:W-:-:S04]  /*0180*/  LEA R6, P0, R3, UR12, 0x2 ;  /* 0x0000000c03067c11 */ /* 0x001fc8000f8010ff */
[----:B------:R-:W-:-:S05]  /*0190*/  LEA.HI.X R7, R3, UR13, R4, 0x2, P0 ;  /* 0x0000000d03077c11 */ /* 0x000fca00080f1404 */
[----:B------:R0:W5:Y:S01]  /*01a0*/  LDG.E R5, desc[UR10][R6.64] ;  /* 0x0000000a06057981 */ /* 0x000162000c1e1900 */
[C---:B-1----:R-:W-:Y:S01]  /*01b0*/  LEA R2, P0, R3.reuse, UR4, 0x3 ;  /* 0x0000000403027c11 */ /* 0x042fe2000f8018ff */
[----:B------:R-:W-:Y:S01]  /*01c0*/  IMAD.U32 R0, RZ, RZ, UR6 ;  /* 0x00000006ff007e24 */ /* 0x000fe2000f8e00ff */
[----:B------:R-:W-:Y:S01]  /*01d0*/  BSSY.RECONVERGENT B0, `(.L_x_2) ;  /* 0x000001b000007945 */ /* 0x000fe20003800200 */
[----:B------:R-:W-:Y:S02]  /*01e0*/  CS2R R16, SRZ ;  /* 0x0000000000107805 */ /* 0x000fe4000001ff00 */
[----:B------:R-:W-:Y:S01]  /*01f0*/  LEA.HI.X R3, R3, UR5, R4, 0x3, P0 ;  /* 0x0000000503037c11 */ /* 0x000fe200080f1c04 */
[----:B------:R-:W-:Y:S02]  /*0200*/  IMAD.U32 R4, RZ, RZ, UR7 ;  /* 0x00000007ff047e24 */ /* 0x000fe4000f8e00ff */
[----:B------:R-:W-:Y:S02]  /*0210*/  IMAD.MOV.U32 R15, RZ, RZ, R0 ;  /* 0x000000ffff0f7224 */ /* 0x000fe400078e0000 */
[----:B0-----:R-:W-:-:S07]  /*0220*/  IMAD.MOV.U32 R14, RZ, RZ, R4 ;  /* 0x000000ffff0e7224 */ /* 0x001fce00078e0004 */
.L_x_3:
[----:B------:R-:W-:-:S05]  /*0230*/  IADD3 R12, P0, PT, -R16, R15, RZ ;  /* 0x0000000f100c7210 */ /* 0x000fca0007f1e1ff */
[----:B------:R-:W-:-:S05]  /*0240*/  IMAD.X R13, R14, 0x1, ~R17, P0 ;  /* 0x000000010e0d7824 */ /* 0x000fca00000e0e11 */
[----:B------:R-:W-:-:S05]  /*0250*/  LEA.HI R12, P0, R13, R12, RZ, 0x1 ;  /* 0x0000000c0d0c7211 */ /* 0x000fca00078108ff */
[----:B------:R-:W-:-:S05]  /*0260*/  IMAD.X R13, RZ, RZ, R13, P0 ;  /* 0x000000ffff0d7224 */ /* 0x000fca00000e060d */
[--C-:B------:R-:W-:Y:S02]  /*0270*/  SHF.R.S64 R12, R12, 0x1, R13.reuse ;  /* 0x000000010c0c7819 */ /* 0x100fe4000000100d */
[----:B------:R-:W-:Y:S02]  /*0280*/  SHF.R.S32.HI R13, RZ, 0x1, R13 ;  /* 0x00000001ff0d7819 */ /* 0x000fe4000001140d */
[----:B------:R-:W-:-:S05]  /*0290*/  IADD3 R12, P0, PT, R16, R12, RZ ;  /* 0x0000000c100c7210 */ /* 0x000fca0007f1e0ff */
[----:B------:R-:W-:Y:S01]  /*02a0*/  IMAD.X R13, R17, 0x1, R13, P0 ;  /* 0x00000001110d7824 */ /* 0x000fe200000e060d */
[----:B------:R-:W-:-:S04]  /*02b0*/  LEA R8, P0, R12, UR8, 0x2 ;  /* 0x000000080c087c11 */ /* 0x000fc8000f8010ff */
[----:B------:R-:W-:-:S05]  /*02c0*/  LEA.HI.X R9, R12, UR9, R13, 0x2, P0 ;  /* 0x000000090c097c11 */ /* 0x000fca00080f140d */
[----:B------:R-:W2:Y:S01]  /*02d0*/  LDG.E R8, desc[UR10][R8.64] ;  /* 0x0000000a08087981 */ /* 0x000ea2000c1e1900 */
[----:B------:R-:W-:-:S05]  /*02e0*/  IADD3 R10, P1, PT, R12, 0x1, RZ ;  /* 0x000000010c0a7810 */ /* 0x000fca0007f3e0ff */
[----:B------:R-:W-:Y:S01]  /*02f0*/  IMAD.X R11, RZ, RZ, R13, P1 ;  /* 0x000000ffff0b7224 */ /* 0x000fe200008e060d */
[----:B--2--5:R-:W-:-:S04]  /*0300*/  FSETP.GEU.AND P0, PT, R8, R5, PT ;  /* 0x000000050800720b */ /* 0x024fc80003f0e000 */
[----:B------:R-:W-:Y:S02]  /*0310*/  SEL R15, R12, R15, P0 ;  /* 0x0000000f0c0f7207 */ /* 0x000fe40000000000 */
[----:B------:R-:W-:Y:S02]  /*0320*/  SEL R16, R16, R10, P0 ;  /* 0x0000000a10107207 */ /* 0x000fe40000000000 */
[----:B------:R-:W-:Y:S02]  /*0330*/  SEL R14, R13, R14, P0 ;  /* 0x0000000e0d0e7207 */ /* 0x000fe40000000000 */
[----:B------:R-:W-:Y:S02]  /*0340*/  SEL R17, R17, R11, P0 ;  /* 0x0000000b11117207 */ /* 0x000fe40000000000 */
[----:B------:R-:W-:-:S04]  /*0350*/  ISETP.GE.U32.AND P0, PT, R16, R15, PT ;  /* 0x0000000f1000720c */ /* 0x000fc80003f06070 */
[----:B------:R-:W-:-:S13]  /*0360*/  ISETP.GE.AND.EX P0, PT, R17, R14, PT, P0 ;  /* 0x0000000e1100720c */ /* 0x000fda0003f06300 */
[----:B------:R-:W-:Y:S05]  /*0370*/  @!P0 BRA `(.L_x_3) ;  /* 0xfffffffc00ac8947 */ /* 0x000fea000383ffff */
[----:B------:R-:W-:Y:S05]  /*0380*/  BSYNC.RECONVERGENT B0 ;  /* 0x0000000000007941 */ /* 0x000fea0003800200 */
.L_x_2:
[----:B------:R-:W-:Y:S02]  /*0390*/  IMAD.MOV.U32 R8, RZ, RZ, R16 ;  /* 0x000000ffff087224 */ /* 0x000fe400078e0010 */
[----:B------:R-:W-:-:S05]  /*03a0*/  IMAD.MOV.U32 R9, RZ, RZ, R17 ;  /* 0x000000ffff097224 */ /* 0x000fca00078e0011 */
[----:B------:R0:W-:Y:S04]  /*03b0*/  STG.E.64 desc[UR10][R2.64], R8 ;  /* 0x0000000802007986 */ /* 0x0001e8000c101b0a */
[----:B------:R0:W5:Y:S01]  /*03c0*/  LDG.E R5, desc[UR10][R6.64+0x400] ;  /* 0x0004000a06057981 */ /* 0x000162000c1e1900 */
[----:B------:R-:W-:Y:S01]  /*03d0*/  BSSY.RECONVERGENT B0, `(.L_x_4) ;  /* 0x0000018000007945 */ /* 0x000fe20003800200 */
[----:B------:R-:W-:Y:S02]  /*03e0*/  IMAD.MOV.U32 R13, RZ, RZ, RZ ;  /* 0x000000ffff0d7224 */ /* 0x000fe400078e00ff */
[----:B------:R-:W-:-:S07]  /*03f0*/  IMAD.MOV.U32 R15, RZ, RZ, RZ ;  /* 0x000000ffff0f7224 */ /* 0x000fce00078e00ff */
.L_x_5:
[----:B------:R-:W-:-:S05]  /*0400*/  IADD3 R11, P0, PT, R0, -R13, RZ ;  /* 0x8000000d000b7210 */ /* 0x000fca0007f1e0ff */
[----:B------:R-:W-:-:S05]  /*0410*/  IMAD.X R10, R4, 0x1, ~R15, P0 ;  /* 0x00000001040a7824 */ /* 0x000fca00000e0e0f */
[----:B------:R-:W-:-:S05]  /*0420*/  LEA.HI R11, P0, R10, R11, RZ, 0x1 ;  /* 0x0000000b0a0b7211 */ /* 0x000fca00078108ff */
[----:B------:R-:W-:-:S05]  /*0430*/  IMAD.X R10, RZ, RZ, R10, P0 ;  /* 0x000000ffff0a7224 */ /* 0x000fca00000e060a */
[--C-:B------:R-:W-:Y:S02]  /*0440*/  SHF.R.S64 R11, R11, 0x1, R10.reuse ;  /* 0x000000010b0b7819 */ /* 0x100fe4000000100a */
[----:B------:R-:W-:Y:S02]  /*0450*/  SHF.R.S32.HI R10, RZ, 0x1, R10 ;  /* 0x00000001ff0a7819 */ /* 0x000fe4000001140a */
[----:B------:R-:W-:-:S05]  /*0460*/  IADD3 R11, P0, PT, R13, R11, RZ ;  /* 0x0000000b0d0b7210 */ /* 0x000fca0007f1e0ff */
[----:B------:R-:W-:Y:S01]  /*0470*/  IMAD.X R10, R15, 0x1, R10, P0 ;  /* 0x000000010f0a7824 */ /* 0x000fe200000e060a */
[----:B0-----:R-:W-:-:S04]  /*0480*/  LEA R6, P0, R11, UR8, 0x2 ;  /* 0x000000080b067c11 */ /* 0x001fc8000f8010ff */
        /* <DEDUP_REMOVED lines=13> */
.L_x_4:
[----:B------:R-:W-:Y:S02]  /*0560*/  IMAD.MOV.U32 R4, RZ, RZ, R13 ;  /* 0x000000ffff047224 */ /* 0x000fe400078e000d */
[----:B------:R-:W-:-:S05]  /*0570*/  IMAD.MOV.U32 R5, RZ, RZ, R15 ;  /* 0x000000ffff057224 */ /* 0x000fca00078e000f */
[----:B------:R-:W-:Y:S01]  /*0580*/  STG.E.64 desc[UR10][R2.64+0x800], R4 ;  /* 0x0008000402007986 */ /* 0x000fe2000c101b0a */
[----:B------:R-:W-:Y:S05]  /*0590*/  EXIT ;  /* 0x000000000000794d */ /* 0x000fea0003800000 */
.L_x_1:
[----:B------:R-:W0:Y:S01]  /*05a0*/  LDCU.64 UR6, c[0x0][0x390] ;  /* 0x00007200ff0677ac */ /* 0x000e220008000a00 */
[----:B------:R-:W-:-:S05]  /*05b0*/  IADD3 R0, P0, PT, R0, UR4, RZ ;  /* 0x0000000400007c10 */ /* 0x000fca000ff1e0ff */
[----:B------:R-:W-:Y:S01]  /*05c0*/  IMAD.X R3, RZ, RZ, UR5, P0 ;  /* 0x00000005ff037e24 */ /* 0x000fe200080e06ff */
[----:B0-----:R-:W-:-:S04]  /*05d0*/  LEA R2, P0, R0, UR6, 0x3 ;  /* 0x0000000600027c11 */ /* 0x001fc8000f8018ff */
[----:B------:R-:W-:-:S05]  /*05e0*/  LEA.HI.X R3, R0, UR7, R3, 0x3, P0 ;  /* 0x0000000700037c11 */ /* 0x000fca00080f1c03 */
[----:B------:R-:W-:Y:S04]  /*05f0*/  STG.E.64 desc[UR10][R2.64], RZ ;  /* 0x000000ff02007986 */ /* 0x000fe8000c101b0a */
[----:B------:R-:W-:Y:S01]  /*0600*/  STG.E.64 desc[UR10][R2.64+0x800], RZ ;  /* 0x000800ff02007986 */ /* 0x000fe2000c101b0a */
[----:B------:R-:W-:Y:S05]  /*0610*/  EXIT ;  /* 0x000000000000794d */ /* 0x000fea0003800000 */
.L_x_0:
[----:B------:R-:W0:Y:S01]  /*0620*/  LDCU.64 UR8, c[0x0][0x3a0] ;  /* 0x00007400ff0877ac */ /* 0x000e220008000a00 */
[----:B------:R-:W1:Y:S01]  /*0630*/  S2R R5, SR_TID.X ;  /* 0x0000000000057919 */ /* 0x000e620000002100 */
[----:B------:R-:W0:Y:S01]  /*0640*/  LDCU.64 UR12, c[0x0][0x398] ;  /* 0x00007300ff0c77ac */ /* 0x000e220008000a00 */
[----:B------:R-:W-:Y:S02]  /*0650*/  USHF.R.S32.HI UR7, URZ, 0x1f, UR6 ;  /* 0x0000001fff077899 */ /* 0x000fe40008011406 */
[----:B0-----:R-:W-:-:S04]  /*0660*/  UIADD3 UR8, UP0, UPT, UR8, -UR12, URZ ;  /* 0x8000000c08087290 */ /* 0x001fc8000ff1e0ff */
[----:B------:R-:W-:-:S04]  /*0670*/  UIADD3.X UR9, UPT, UPT, UR9, ~UR13, URZ, UP0, !UPT ;  /* 0x8000000d09097290 */ /* 0x000fc800087fe4ff */
[----:B------:R-:W-:Y:S02]  /*0680*/  USHF.R.S64 UR8, UR8, 0x2, UR9 ;  /* 0x0000000208087899 */ /* 0x000fe40008001009 */
[----:B------:R-:W-:Y:S02]  /*0690*/  USHF.R.S32.HI UR9, URZ, 0x2, UR9 ;  /* 0x00000002ff097899 */ /* 0x000fe40008011409 */
[----:B------:R-:W-:-:S04]  /*06a0*/  UISETP.GE.U32.AND UP0, UPT, UR8, 0x1, UPT ;  /* 0x000000010800788c */ /* 0x000fc8000bf06070 */
[----:B------:R-:W-:-:S09]  /*06b0*/  UISETP.GE.AND.EX UP0, UPT, UR9, URZ, UPT, UP0 ;  /* 0x000000ff0900728c */ /* 0x000fd2000bf06300 */
[----:B-1----:R-:W-:Y:S05]  /*06c0*/  BRA.U !UP0, `(.L_x_6) ;  /* 0x0000000508687547 */ /* 0x002fea000b800000 */
[----:B------:R-:W-:Y:S01]  /*06d0*/  IMAD.U32 R0, RZ, RZ, UR7 ;  /* 0x00000007ff007e24 */ /* 0x000fe2000f8e00ff */
[----:B------:R-:W-:Y:S01]  /*06e0*/  ISETP.LT.U32.AND P0, PT, R5, UR6, PT ;  /* 0x0000000605007c0c */ /* 0x000fe2000bf01070 */
[----:B------:R-:W-:Y:S01]  /*06f0*/  IMAD.U32 R4, RZ, RZ, UR9 ;  /* 0x00000009ff047e24 */ /* 0x000fe2000f8e00ff */
[----:B------:R-:W-:Y:S02]  /*0700*/  BSSY.RECONVERGENT B0, `(.L_x_7) ;  /* 0x000002b000007945 */ /* 0x000fe40003800200 */
[----:B------:R-:W-:Y:S01]  /*0710*/  ISETP.GT.AND.EX P0, PT, R0, RZ, PT, P0 ;  /* 0x000000ff0000720c */ /* 0x000fe20003f04300 */
[----:B------:R-:W-:-:S12]  /*0720*/  IMAD.U32 R0, RZ, RZ, UR8 ;  /* 0x00000008ff007e24 */ /* 0x000fd8000f8e00ff */
[----:B------:R-:W-:Y:S05]  /*0730*/  @!P0 BRA `(.L_x_8) ;  /* 0x00000000009c8947 */ /* 0x000fea0003800000 */
[----:B------:R-:W0:Y:S01]  /*0740*/  LDCU.64 UR8, c[0x0][0x388] ;  /* 0x00007100ff0877ac */ /* 0x000e220008000a00 */
[----:B------:R-:W-:-:S05]  /*0750*/  IADD3 R3, P0, PT, R5, UR4, RZ ;  /* 0x0000000405037c10 */ /* 0x000fca000ff1e0ff */
[----:B------:R-:W-:Y:S01]  /*0760*/  IMAD.X R10, RZ, RZ, UR5, P0 ;  /* 0x00000005ff0a7e24 */ /* 0x000fe200080e06ff */
[----:B0-----:R-:W-:-:S04]  /*0770*/  LEA R6, P0, R3, UR8, 0x2 ;  /* 0x0000000803067c11 */ /* 0x001fc8000f8010ff */
[----:B------:R-:W-:Y:S01]  /*0780*/  LEA.HI.X R7, R3, UR9, R10, 0x2, P0 ;  /* 0x0000000903077c11 */ /* 0x000fe200080f140a */
[----:B------:R-:W0:Y:S04]  /*0790*/  LDCU.64 UR8, c[0x0][0x390] ;  /* 0x00007200ff0877ac */ /* 0x000e280008000a00 */
[----:B------:R1:W5:Y:S01]  /*07a0*/  LDG.E R8, desc[UR10][R6.64] ;  /* 0x0000000a06087981 */ /* 0x000362000c1e1900 */
[----:B------:R-:W-:Y:S01]  /*07b0*/  BSSY.RECONVERGENT B1, `(.L_x_9) ;  /* 0x000001c000017945 */ /* 0x000fe20003800200 */
[----:B------:R-:W-:Y:S02]  /*07c0*/  IMAD.MOV.U32 R15, RZ, RZ, RZ ;  /* 0x000000ffff0f7224 */ /* 0x000fe400078e00ff */
[----:B------:R-:W-:Y:S02]  /*07d0*/  IMAD.MOV.U32 R16, RZ, RZ, RZ ;  /* 0x000000ffff107224 */ /* 0x000fe400078e00ff */
[----:B------:R-:W-:-:S02]  /*07e0*/  IMAD.MOV.U32 R14, RZ, RZ, R0 ;  /* 0x000000ffff0e7224 */ /* 0x000fc400078e0000 */
[----:B------:R-:W-:Y:S01]  /*07f0*/  IMAD.MOV.U32 R13, RZ, RZ, R4 ;  /* 0x000000ffff0d7224 */ /* 0x000fe200078e0004 */
[----:B0-----:R-:W-:-:S04]  /*0800*/  LEA R2, P0, R3, UR8, 0x3 ;  /* 0x0000000803027c11 */ /* 0x001fc8000f8018ff */
[----:B-1----:R-:W-:-:S09]  /*0810*/  LEA.HI.X R3, R3, UR9, R10, 0x3, P0 ;  /* 0x0000000903037c11 */ /* 0x002fd200080f1c0a */
.L_x_10:
        /* <DEDUP_REMOVED lines=9> */
[----:B------:R-:W-:-:S06]  /*08b0*/  LEA.HI.X R7, R11, UR13, R12, 0x2, P0 ;  /* 0x0000000d0b077c11 */ /* 0x000fcc00080f140c */
        /* <DEDUP_REMOVED lines=12> */
.L_x_9:
[----:B------:R-:W-:Y:S02]  /*0980*/  IMAD.MOV.U32 R6, RZ, RZ, R15 ;  /* 0x000000ffff067224 */ /* 0x000fe400078e000f */
[----:B------:R-:W-:-:S05]  /*0990*/  IMAD.MOV.U32 R7, RZ, RZ, R16 ;  /* 0x000000ffff077224 */ /* 0x000fca00078e0010 */
[----:B------:R0:W-:Y:S02]  /*09a0*/  STG.E.64 desc[UR10][R2.64], R6 ;  /* 0x0000000602007986 */ /* 0x0001e4000c101b0a */
.L_x_8:
[----:B------:R-:W-:Y:S05]  /*09b0*/  BSYNC.RECONVERGENT B0 ;  /* 0x0000000000007941 */ /* 0x000fea0003800200 */
.L_x_7:
[----:B0-----:R-:W-:Y:S02]  /*09c0*/  VIADD R2, R5, 0x100 ;  /* 0x0000010005027836 */ /* 0x001fe40000000000 */
[----:B------:R-:W-:-:S03]  /*09d0*/  IMAD.U32 R3, RZ, RZ, UR7 ;  /* 0x00000007ff037e24 */ /* 0x000fc6000f8e00ff */
[----:B------:R-:W-:-:S04]  /*09e0*/  ISETP.LT.U32.AND P0, PT, R2, UR6, PT ;  /* 0x0000000602007c0c */ /* 0x000fc8000bf01070 */
[----:B------:R-:W-:-:S13]  /*09f0*/  ISETP.GT.AND.EX P0, PT, R3, RZ, PT, P0 ;  /* 0x000000ff0300720c */ /* 0x000fda0003f04300 */
[----:B------:R-:W-:Y:S05]  /*0a00*/  @!P0 EXIT ;  /* 0x000000000000894d */ /* 0x000fea0003800000 */
        /* <DEDUP_REMOVED lines=8> */
[----:B------:R-:W-:Y:S01]  /*0a90*/  BSSY.RECONVERGENT B0, `(.L_x_11) ;  /* 0x0000019000007945 */ /* 0x000fe20003800200 */
[----:B------:R-:W-:Y:S02]  /*0aa0*/  IMAD.MOV.U32 R13, RZ, RZ, RZ ;  /* 0x000000ffff0d7224 */ /* 0x000fe400078e00ff */
[----:B------:R-:W-:Y:S01]  /*0ab0*/  LEA.HI.X R3, R3, UR5, R8, 0x3, P0 ;  /* 0x0000000503037c11 */ /* 0x000fe200080f1c08 */
[----:B------:R-:W-:-:S08]  /*0ac0*/  IMAD.MOV.U32 R15, RZ, RZ, RZ ;  /* 0x000000ffff0f7224 */ /* 0x000fd000078e00ff */
.L_x_12:
        /* <DEDUP_REMOVED lines=22> */
.L_x_11:
[----:B------:R-:W-:Y:S02]  /*0c30*/  IMAD.MOV.U32 R4, RZ, RZ, R13 ;  /* 0x000000ffff047224 */ /* 0x000fe400078e000d */
[----:B------:R-:W-:-:S05]  /*0c40*/  IMAD.MOV.U32 R5, RZ, RZ, R15 ;  /* 0x000000ffff057224 */ /* 0x000fca00078e000f */
[----:B------:R-:W-:Y:S01]  /*0c50*/  STG.E.64 desc[UR10][R2.64+0x800], R4 ;  /* 0x0008000402007986 */ /* 0x000fe2000c101b0a */
[----:B------:R-:W-:Y:S05]  /*0c60*/  EXIT ;  /* 0x000000000000794d */ /* 0x000fea0003800000 */
.L_x_6:
[----:B------:R-:W0:Y:S01]  /*0c70*/  LDCU.64 UR8, c[0x0][0x390] ;  /* 0x00007200ff0877ac */ /* 0x000e220008000a00 */
[----:B------:R-:W-:Y:S01]  /*0c80*/  IMAD.U32 R2, RZ, RZ, UR7 ;  /* 0x00000007ff027e24 */ /* 0x000fe2000f8e00ff */
[C---:B------:R-:W-:Y:S02]  /*0c90*/  IADD3 R0, P1, PT, R5.reuse, UR4, RZ ;  /* 0x0000000405007c10 */ /* 0x040fe4000ff3e0ff */
[C---:B------:R-:W-:Y:S01]  /*0ca0*/  ISETP.LT.U32.AND P0, PT, R5.reuse, UR6, PT ;  /* 0x0000000605007c0c */ /* 0x040fe2000bf01070 */
[----:B------:R-:W-:Y:S02]  /*0cb0*/  VIADD R5, R5, 0x100 ;  /* 0x0000010005057836 */ /* 0x000fe40000000000 */
[----:B------:R-:W-:Y:S01]  /*0cc0*/  IMAD.X R3, RZ, RZ, UR5, P1 ;  /* 0x00000005ff037e24 */ /* 0x000fe200088e06ff */
[----:B------:R-:W-:Y:S02]  /*0cd0*/  ISETP.GT.AND.EX P0, PT, R2, RZ, PT, P0 ;  /* 0x000000ff0200720c */ /* 0x000fe40003f04300 */
[----:B------:R-:W-:-:S02]  /*0ce0*/  ISETP.LT.U32.AND P1, PT, R5, UR6, PT ;  /* 0x0000000605007c0c */ /* 0x000fc4000bf21070 */
[----:B0-----:R-:W-:-:S04]  /*0cf0*/  LEA R2, P2, R0, UR8, 0x3 ;  /* 0x0000000800027c11 */ /* 0x001fc8000f8418ff */
[----:B------:R-:W-:Y:S01]  /*0d00*/  LEA.HI.X R3, R0, UR9, R3, 0x3, P2 ;  /* 0x0000000900037c11 */ /* 0x000fe200090f1c03 */
[----:B------:R-:W-:-:S04]  /*0d10*/  IMAD.U32 R0, RZ, RZ, UR7 ;  /* 0x00000007ff007e24 */ /* 0x000fc8000f8e00ff */
[----:B------:R0:W-:Y:S01]  /*0d20*/  @P0 STG.E.64 desc[UR10][R2.64], RZ ;  /* 0x000000ff02000986 */ /* 0x0001e2000c101b0a */
[----:B------:R-:W-:-:S13]  /*0d30*/  ISETP.GT.AND.EX P1, PT, R0, RZ, PT, P1 ;  /* 0x000000ff0000720c */ /* 0x000fda0003f24310 */
[----:B0-----:R-:W-:Y:S05]  /*0d40*/  @!P1 EXIT ;  /* 0x000000000000994d */ /* 0x001fea0003800000 */
[----:B------:R-:W-:Y:S01]  /*0d50*/  STG.E.64 desc[UR10][R2.64+0x800], RZ ;  /* 0x000800ff02007986 */ /* 0x000fe2000c101b0a */
[----:B------:R-:W-:Y:S05]  /*0d60*/  EXIT ;  /* 0x000000000000794d */ /* 0x000fea0003800000 */
.L_x_13:
[----:B------:R-:W-:-:S00]  /*0d70*/  BRA `(.L_x_13) ;  /* 0xfffffffc00fc7947 */ /* 0x000fc0000383ffff */
[----:B------:R-:W-:-:S00]  /*0d80*/  NOP ;  /* 0x0000000000007918 */ /* 0x000fc00000000000 */
[----:B------:R-:W-:-:S00]  /*0d90*/  NOP ;  /* 0x0000000000007918 */ /* 0x000fc00000000000 */
[----:B------:R-:W-:-:S00]  /*0da0*/  NOP ;  /* 0x0000000000007918 */ /* 0x000fc00000000000 */
[----:B------:R-:W-:-:S00]  /*0db0*/  NOP ;  /* 0x0000000000007918 */ /* 0x000fc00000000000 */
[----:B------:R-:W-:-:S00]  /*0dc0*/  NOP ;  /* 0x0000000000007918 */ /* 0x000fc00000000000 */
[----:B------:R-:W-:-:S00]  /*0dd0*/  NOP ;  /* 0x0000000000007918 */ /* 0x000fc00000000000 */
[----:B------:R-:W-:-:S00]  /*0de0*/  NOP ;  /* 0x0000000000007918 */ /* 0x000fc00000000000 */
[----:B------:R-:W-:-:S00]  /*0df0*/  NOP ;  /* 0x0000000000007918 */ /* 0x000fc00000000000 */
.L_x_75:


//--------------------- .text._ZN3cub18CUB_300001_SM_10006detail11EmptyKernelIvEEvv --------------------------
	.section	.text._ZN3cub18CUB_300001_SM_10006detail11EmptyKernelIvEEvv,"ax",@progbits
	.align	128
        .global         _ZN3cub18CUB_300001_SM_10006detail11EmptyKernelIvEEvv
        .type           _ZN3cub18CUB_300001_SM_10006detail11EmptyKernelIvEEvv,@function
        .size           _ZN3cub18CUB_300001_SM_10006detail11EmptyKernelIvEEvv,(.L_x_76 - _ZN3cub18CUB_300001_SM_10006detail11EmptyKernelIvEEvv)
        .other          _ZN3cub18CUB_300001_SM_10006detail11EmptyKernelIvEEvv,@"STO_CUDA_ENTRY STV_DEFAULT"
_ZN3cub18CUB_300001_SM_10006detail11EmptyKernelIvEEvv:
.text._ZN3cub18CUB_300001_SM_10006detail11EmptyKernelIvEEvv:
[----:B------:R-:W-:Y:S01]  /*0000*/  LDC R1, c[0x0][0x37c] ;  /* 0x0000df00ff017b82 */ /* 0x000fe20000000800 */
[----:B------:R-:W-:Y:S05]  /*0010*/  EXIT ;  /* 0x000000000000794d */ /* 0x000fea0003800000 */
.L_x_14:
        /* <DEDUP_REMOVED lines=14> */
.L_x_76:


//--------------------- .text._Z21crossover_individualsPA1291_KfPA1291_iPfPS_S3_PKi --------------------------
	.section	.text._Z21crossover_individualsPA1291_KfPA1291_iPfPS_S3_PKi,"ax",@progbits
	.align	128
        .global         _Z21crossover_individualsPA1291_KfPA1291_iPfPS_S3_PKi
        .type           _Z21crossover_individualsPA1291_KfPA1291_iPfPS_S3_PKi,@function
        .size           _Z21crossover_individualsPA1291_KfPA1291_iPfPS_S3_PKi,(.L_x_73 - _Z21crossover_individualsPA1291_KfPA1291_iPfPS_S3_PKi)
        .other          _Z21crossover_individualsPA1291_KfPA1291_iPfPS_S3_PKi,@"STO_CUDA_ENTRY STV_DEFAULT"
_Z21crossover_individualsPA1291_KfPA1291_iPfPS_S3_PKi:
.text._Z21crossover_individualsPA1291_KfPA1291_iPfPS_S3_PKi:
[----:B------:R-:W0:Y:S01]  /*0000*/  LDC R1, c[0x0][0x37c] ;  /* 0x0000df00ff017b82 */ /* 0x000e220000000800 */
[----:B------:R-:W1:Y:S07]  /*0010*/  S2R R22, SR_TID.X ;  /* 0x0000000000167919 */ /* 0x000e6e0000002100 */
[----:B------:R-:W2:Y:S01]  /*0020*/  S2UR UR36, SR_CTAID.X ;  /* 0x00000000002479c3 */ /* 0x000ea20000002500 */
[----:B------:R-:W-:Y:S01]  /*0030*/  MOV R6, 0x1c0 ;  /* 0x000001c000067802 */ /* 0x000fe20000000f00 */
[----:B------:R-:W3:Y:S01]  /*0040*/  LDCU UR4, c[0x0][0x2f8] ;  /* 0x00005f00ff0477ac */ /* 0x000ee20008000800 */
[----:B0-----:R-:W-:-:S02]  /*0050*/  VIADD R1, R1, 0xffffff50 ;  /* 0xffffff5001017836 */ /* 0x001fc40000000000 */
[----:B------:R-:W-:Y:S01]  /*0060*/  IMAD.MOV.U32 R4, RZ, RZ, 0x4 ;  /* 0x00000004ff047424 */ /* 0x000fe200078e00ff */
[----:B------:R-:W0:Y:S02]  /*0070*/  LDCU UR5, c[0x0][0x2fc] ;  /* 0x00005f80ff0577ac */ /* 0x000e240008000800 */
[----:B------:R-:W4:Y:S01]  /*0080*/  LDC.64 R6, c[0x4][R6] ;  /* 0x0100000006067b82 */ /* 0x000f220000000a00 */
[----:B---3--:R-:W-:Y:S01]  /*0090*/  IADD3 R16, P0, PT, R1, UR4, RZ ;  /* 0x0000000401107c10 */ /* 0x008fe2000ff1e0ff */
[----:B--2---:R-:W-:-:S06]  /*00a0*/  USHF.L.U32 UR37, UR36, 0x6, URZ ;  /* 0x0000000624257899 */ /* 0x004fcc00080006ff */
[----:B-1----:R-:W-:-:S05]  /*00b0*/  VIADD R22, R22, UR37 ;  /* 0x0000002516167c36 */ /* 0x002fca0008000000 */
[----:B------:R-:W-:-:S05]  /*00c0*/  LOP3.LUT R0, R22, 0xaad26b49, RZ, 0x3c, !PT ;  /* 0xaad26b4916007812 */ /* 0x000fca00078e3cff */
[----:B------:R-:W-:-:S04]  /*00d0*/  IMAD R0, R0, 0x4182bed5, RZ ;  /* 0x4182bed500007824 */ /* 0x000fc800078e02ff */
[C---:B------:R-:W-:Y:S02]  /*00e0*/  VIADD R2, R0.reuse, 0x75bcd15 ;  /* 0x075bcd1500027836 */ /* 0x040fe40000000000 */
[----:B------:R-:W-:-:S03]  /*00f0*/  VIADD R0, R0, 0x583f19 ;  /* 0x00583f1900007836 */ /* 0x000fc60000000000 */
[----:B------:R-:W-:Y:S01]  /*0100*/  SHF.R.U32.HI R3, RZ, 0x2, R2 ;  /* 0x00000002ff037819 */ /* 0x000fe20000011602 */
[----:B------:R-:W-:-:S03]  /*0110*/  IMAD.SHL.U32 R5, R0, 0x10, RZ ;  /* 0x0000001000057824 */ /* 0x000fc600078e00ff */
[----:B------:R-:W-:-:S05]  /*0120*/  LOP3.LUT R3, R3, R2, RZ, 0x3c, !PT ;  /* 0x0000000203037212 */ /* 0x000fca00078e3cff */
[----:B------:R-:W-:-:S05]  /*0130*/  IMAD.SHL.U32 R2, R3, 0x2, RZ ;  /* 0x0000000203027824 */ /* 0x000fca00078e00ff */
[----:B------:R-:W-:Y:S01]  /*0140*/  LOP3.LUT R2, R0, R5, R2, 0x96, !PT ;  /* 0x0000000500027212 */ /* 0x000fe200078e9602 */
[----:B------:R-:W-:-:S03]  /*0150*/  IMAD.MOV.U32 R5, RZ, RZ, RZ ;  /* 0x000000ffff057224 */ /* 0x000fc600078e00ff */
[----:B------:R-:W-:Y:S01]  /*0160*/  LOP3.LUT R19, R2, R3, RZ, 0x3c, !PT ;  /* 0x0000000302137212 */ /* 0x000fe200078e3cff */
[----:B0-----:R-:W-:-:S07]  /*0170*/  IMAD.X R2, RZ, RZ, UR5, P0 ;  /* 0x00000005ff027e24 */ /* 0x001fce00080e06ff */
[----:B------:R-:W-:-:S07]  /*0180*/  LEPC R20, `(.L_x_15) ;  /* 0x000000001014794e */ /* 0x000fce0000000000 */
[----:B----4-:R-:W-:Y:S05]  /*0190*/  CALL.ABS.NOINC R6 ;  /* 0x0000000006007343 */ /* 0x010fea0003c00000 */
.L_x_15:
[----:B------:R-:W-:Y:S01]  /*01a0*/  ISETP.NE.U32.AND P0, PT, R4, RZ, PT ;  /* 0x000000ff0400720c */ /* 0x000fe20003f05070 */
[----:B------:R-:W-:Y:S02]  /*01b0*/  IMAD.MOV.U32 R26, RZ, RZ, R4 ;  /* 0x000000ffff1a7224 */ /* 0x000fe400078e0004 */
[----:B------:R-:W-:Y:S01]  /*01c0*/  IMAD.MOV.U32 R27, RZ, RZ, R5 ;  /* 0x000000ffff1b7224 */ /* 0x000fe200078e0005 */
[----:B------:R-:W-:-:S13]  /*01d0*/  ISETP.NE.AND.EX P0, PT, R5, RZ, PT, P0 ;  /* 0x000000ff0500720c */ /* 0x000fda0003f05300 */
[----:B------:R-:W-:Y:S05]  /*01e0*/  @P0 BRA `(.L_x_16) ;  /* 0x0000000000440947 */ /* 0x000fea0003800000 */
[----:B------:R-:W-:Y:S02]  /*01f0*/  MOV R0, 0x1c8 ;  /* 0x000001c800007802 */ /* 0x000fe40000000f00 */
[----:B------:R-:W-:Y:S02]  /*0200*/  CS2R R4, SRZ ;  /* 0x0000000000047805 */ /* 0x000fe4000001ff00 */
[----:B------:R0:W1:Y:S05]  /*0210*/  LDC.64 R6, c[0x4][R0] ;  /* 0x0100000000067b82 */ /* 0x00006a0000000a00 */
[----:B------:R-:W-:-:S07]  /*0220*/  LEPC R20, `(.L_x_17) ;  /* 0x000000001014794e */ /* 0x000fce0000000000 */
[----:B01----:R-:W-:Y:S05]  /*0230*/  CALL.ABS.NOINC R6 ;  /* 0x0000000006007343 */ /* 0x003fea0003c00000 */
.L_x_17:
[----:B------:R-:W0:Y:S01]  /*0240*/  LDC.64 R10, c[0x4][0x1a8] ;  /* 0x01006a00ff0a7b82 */ /* 0x000e220000000a00 */
[----:B------:R-:W-:Y:S01]  /*0250*/  MOV R0, 0x1b8 ;  /* 0x000001b800007802 */ /* 0x000fe20000000f00 */
[----:B------:R-:W1:Y:S01]  /*0260*/  LDCU.64 UR4, c[0x4][0x1b0] ;  /* 0x01003600ff0477ac */ /* 0x000e620008000a00 */
[----:B------:R-:W-:Y:S02]  /*0270*/  IMAD.MOV.U32 R6, RZ, RZ, R16 ;  /* 0x000000ffff067224 */ /* 0x000fe400078e0010 */
[----:B------:R-:W-:-:S03]  /*0280*/  IMAD.MOV.U32 R7, RZ, RZ, R2 ;  /* 0x000000ffff077224 */ /* 0x000fc600078e0002 */
[----:B------:R2:W3:Y:S01]  /*0290*/  LDC.64 R8, c[0x4][R0] ;  /* 0x0100000000087b82 */ /* 0x0004e20000000a00 */
[----:B-1----:R-:W-:Y:S02]  /*02a0*/  IMAD.U32 R4, RZ, RZ, UR4 ;  /* 0x00000004ff047e24 */ /* 0x002fe4000f8e00ff */
[----:B------:R-:W-:Y:S01]  /*02b0*/  IMAD.U32 R5, RZ, RZ, UR5 ;  /* 0x00000005ff057e24 */ /* 0x000fe2000f8e00ff */
[----:B0-----:R2:W-:Y:S06]  /*02c0*/  STL.64 [R1], R10 ;  /* 0x0000000a01007387 */ /* 0x0015ec0000100a00 */
[----:B------:R-:W-:-:S07]  /*02d0*/  LEPC R20, `(.L_x_18) ;  /* 0x000000001014794e */ /* 0x000fce0000000000 */
[----:B--23--:R-:W-:Y:S05]  /*02e0*/  CALL.ABS.NOINC R8 ;  /* 0x0000000008007343 */ /* 0x00cfea0003c00000 */
.L_x_18:
[----:B------:R-:W-:Y:S05]  /*02f0*/  BPT.TRAP 0x1 ;  /* 0x000000040000795c */ /* 0x000fea0000300000 */
.L_x_16:
[----:B------:R-:W-:Y:S01]  /*0300*/  MOV R0, 0x1c0 ;  /* 0x000001c000007802 */ /* 0x000fe20000000f00 */
[----:B------:R-:W-:Y:S02]  /*0310*/  IMAD.MOV.U32 R4, RZ, RZ, 0x8 ;  /* 0x00000008ff047424 */ /* 0x000fe400078e00ff */
[----:B------:R-:W-:Y:S01]  /*0320*/  IMAD.MOV.U32 R5, RZ, RZ, RZ ;  /* 0x000000ffff057224 */ /* 0x000fe200078e00ff */
[----:B------:R0:W1:Y:S06]  /*0330*/  LDC.64 R6, c[0x4][R0] ;  /* 0x0100000000067b82 */ /* 0x00006c0000000a00 */
[----:B------:R-:W-:-:S07]  /*0340*/  LEPC R20, `(.L_x_19) ;  /* 0x000000001014794e */ /* 0x000fce0000000000 */
[----:B01----:R-:W-:Y:S05]  /*0350*/  CALL.ABS.NOINC R6 ;  /* 0x0000000006007343 */ /* 0x003fea0003c00000 */
.L_x_19:
[----:B------:R-:W-:-:S04]  /*0360*/  ISETP.NE.U32.AND P0, PT, R4, RZ, PT ;  /* 0x000000ff0400720c */ /* 0x000fc80003f05070 */
[----:B------:R-:W-:-:S13]  /*0370*/  ISETP.NE.AND.EX P0, PT, R5, RZ, PT, P0 ;  /* 0x000000ff0500720c */ /* 0x000fda0003f05300 */
[----:B------:R-:W-:Y:S05]  /*0380*/  @!P0 BRA `(.L_x_20) ;  /* 0x0000004000ac8947 */ /* 0x000fea0003800000 */
[----:B------:R-:W-:Y:S01]  /*0390*/  UIADD3 UR4, UPT, UPT, UR37, 0x40, URZ ;  /* 0x0000004025047890 */ /* 0x000fe2000fffe0ff */
[----:B------:R-:W0:Y:S01]  /*03a0*/  LDC.64 R28, c[0x0][0x358] ;  /* 0x0000d600ff1c7b82 */ /* 0x000e220000000a00 */
[----:B------:R-:W-:Y:S01]  /*03b0*/  IMAD.MOV.U32 R8, RZ, RZ, R4 ;  /* 0x000000ffff087224 */ /* 0x000fe200078e0004 */
[----:B------:R-:W-:Y:S01]  /*03c0*/  CS2R R10, SRZ ;  /* 0x00000000000a7805 */ /* 0x000fe2000001ff00 */
[----:B------:R-:W-:Y:S01]  /*03d0*/  UIADD3 UR5, UP0, UPT, -UR37, UR4, URZ ;  /* 0x0000000425057290 */ /* 0x000fe2000ff1e1ff */
[----:B------:R-:W-:-:S03]  /*03e0*/  IMAD.MOV.U32 R9, RZ, RZ, R5 ;  /* 0x000000ffff097224 */ /* 0x000fc600078e0005 */
[----:B------:R-:W-:Y:S02]  /*03f0*/  ULEA.HI.X.SX32 UR4, UR4, 0xffffffff, 0x1, UP0 ;  /* 0xffffffff04047891 */ /* 0x000fe400080f0eff */
[----:B------:R-:W-:Y:S02]  /*0400*/  UISETP.GT.U32.AND UP0, UPT, UR5, URZ, UPT ;  /* 0x000000ff0500728c */ /* 0x000fe4000bf04070 */
[----:B------:R-:W-:Y:S02]  /*0410*/  IMAD.U32 R18, RZ, RZ, UR5 ;  /* 0x00000005ff127e24 */ /* 0x000fe4000f8e00ff */
[----:B------:R-:W-:Y:S02]  /*0420*/  UISETP.GT.AND.EX UP0, UPT, UR4, URZ, UPT, UP0 ;  /* 0x000000ff0400728c */ /* 0x000fe4000bf04300 */
[----:B------:R-:W-:-:S07]  /*0430*/  IMAD.U32 R17, RZ, RZ, UR4 ;  /* 0x00000004ff117e24 */ /* 0x000fce000f8e00ff */
[----:B------:R-:W-:Y:S05]  /*0440*/  BRA.U !UP0, `(.L_x_21) ;  /* 0x0000000108887547 */ /* 0x000fea000b800000 */
[----:B0-----:R-:W-:Y:S02]  /*0450*/  R2UR UR4, R28 ;  /* 0x000000001c0472ca */ /* 0x001fe400000e0000 */
[----:B------:R-:W-:-:S13]  /*0460*/  R2UR UR5, R29 ;  /* 0x000000001d0572ca */ /* 0x000fda00000e0000 */
[----:B------:R0:W5:Y:S01]  /*0470*/  LD.E R6, desc[UR4][R26.64] ;  /* 0x000000041a067980 */ /* 0x000162000c101900 */
[----:B------:R-:W-:Y:S01]  /*0480*/  BSSY.RECONVERGENT B0, `(.L_x_21) ;  /* 0x000001e000007945 */ /* 0x000fe20003800200 */
[----:B------:R-:W-:Y:S01]  /*0490*/  CS2R R10, SRZ ;  /* 0x00000000000a7805 */ /* 0x000fe2000001ff00 */
[----:B------:R-:W-:Y:S02]  /*04a0*/  IMAD.MOV.U32 R3, RZ, RZ, R18 ;  /* 0x000000ffff037224 */ /* 0x000fe400078e0012 */
[----:B------:R-:W-:-:S07]  /*04b0*/  IMAD.MOV.U32 R0, RZ, RZ, R17 ;  /* 0x000000ffff007224 */ /* 0x000fce00078e0011 */
.L_x_22:
[----:B------:R-:W-:Y:S01]  /*04c0*/  IADD3 R5, P0, PT, -R10, R3, RZ ;  /* 0x000000030a057210 */ /* 0x000fe20007f1e1ff */
[----:B------:R-:W1:Y:S01]  /*04d0*/  LDCU.64 UR4, c[0x0][0x398] ;  /* 0x00007300ff0477ac */ /* 0x000e620008000a00 */
[----:B------:R-:W-:Y:S02]  /*04e0*/  R2UR UR6, R28 ;  /* 0x000000001c0672ca */ /* 0x000fe400000e0000 */
[----:B------:R-:W-:Y:S01]  /*04f0*/  R2UR UR7, R29 ;  /* 0x000000001d0772ca */ /* 0x000fe200000e0000 */
[----:B------:R-:W-:-:S05]  /*0500*/  IMAD.X R4, R0, 0x1, ~R11, P0 ;  /* 0x0000000100047824 */ /* 0x000fca00000e0e0b */
[----:B------:R-:W-:-:S05]  /*0510*/  LEA.HI R5, P0, R4, R5, RZ, 0x1 ;  /* 0x0000000504057211 */ /* 0x000fca00078108ff */
[----:B------:R-:W-:-:S05]  /*0520*/  IMAD.X R4, RZ, RZ, R4, P0 ;  /* 0x000000ffff047224 */ /* 0x000fca00000e0604 */
[--C-:B------:R-:W-:Y:S02]  /*0530*/  SHF.R.S64 R5, R5, 0x1, R4.reuse ;  /* 0x0000000105057819 */ /* 0x100fe40000001004 */
[----:B------:R-:W-:Y:S02]  /*0540*/  SHF.R.S32.HI R4, RZ, 0x1, R4 ;  /* 0x00000001ff047819 */ /* 0x000fe40000011404 */
[----:B------:R-:W-:-:S05]  /*0550*/  IADD3 R14, P0, PT, R10, R5, RZ ;  /* 0x000000050a0e7210 */ /* 0x000fca0007f1e0ff */
[----:B------:R-:W-:Y:S01]  /*0560*/  IMAD.X R13, R11, 0x1, R4, P0 ;  /* 0x000000010b0d7824 */ /* 0x000fe200000e0604 */
[----:B------:R-:W-:-:S05]  /*0570*/  IADD3 R5, P0, PT, R14, UR37, RZ ;  /* 0x000000250e057c10 */ /* 0x000fca000ff1e0ff */
[----:B------:R-:W-:Y:S01]  /*0580*/  IMAD.X R12, RZ, RZ, R13, P0 ;  /* 0x000000ffff0c7224 */ /* 0x000fe200000e060d */
[----:B-1----:R-:W-:-:S04]  /*0590*/  LEA R4, P0, R5, UR4, 0x2 ;  /* 0x0000000405047c11 */ /* 0x002fc8000f8010ff */
        /* <DEDUP_REMOVED lines=13> */
.L_x_21:
[----:B0-----:R-:W-:Y:S01]  /*0670*/  R2UR UR4, R28 ;  /* 0x000000001c0472ca */ /* 0x001fe200000e0000 */
[----:B------:R-:W-:Y:S01]  /*0680*/  IMAD.MOV.U32 R4, RZ, RZ, R8 ;  /* 0x000000ffff047224 */ /* 0x000fe200078e0008 */
[----:B------:R-:W-:Y:S01]  /*0690*/  R2UR UR5, R29 ;  /* 0x000000001d0572ca */ /* 0x000fe200000e0000 */
[----:B------:R-:W-:Y:S01]  /*06a0*/  IMAD.MOV.U32 R5, RZ, RZ, R9 ;  /* 0x000000ffff057224 */ /* 0x000fe200078e0009 */
[----:B------:R-:W-:-:S04]  /*06b0*/  MOV R24, 0x1c8 ;  /* 0x000001c800187802 */ /* 0x000fc80000000f00 */
[----:B------:R0:W1:Y:S07]  /*06c0*/  LDC.64 R6, c[0x4][R24] ;  /* 0x0100000018067b82 */ /* 0x00006e0000000a00 */
[----:B------:R0:W-:Y:S02]  /*06d0*/  ST.E.64 desc[UR4][R8.64], R10 ;  /* 0x0000000a08007985 */ /* 0x0001e4000c101b04 */
[----:B------:R-:W-:-:S07]  /*06e0*/  LEPC R20, `(.L_x_23) ;  /* 0x000000001014794e */ /* 0x000fce0000000000 */
[----:B01----:R-:W-:Y:S05]  /*06f0*/  CALL.ABS.NOINC R6 ;  /* 0x0000000006007343 */ /* 0x003fea0003c00000 */
.L_x_23:
[----:B------:R0:W1:Y:S01]  /*0700*/  LDC.64 R6, c[0x4][R24] ;  /* 0x0100000018067b82 */ /* 0x0000620000000a00 */
[----:B------:R-:W-:Y:S02]  /*0710*/  IMAD.MOV.U32 R4, RZ, RZ, R26 ;  /* 0x000000ffff047224 */ /* 0x000fe400078e001a */
[----:B------:R-:W-:-:S07]  /*0720*/  IMAD.MOV.U32 R5, RZ, RZ, R27 ;  /* 0x000000ffff057224 */ /* 0x000fce00078e001b */
[----:B------:R-:W-:-:S07]  /*0730*/  LEPC R20, `(.L_x_24) ;  /* 0x000000001014794e */ /* 0x000fce0000000000 */
[----:B01----:R-:W-:Y:S05]  /*0740*/  CALL.ABS.NOINC R6 ;  /* 0x0000000006007343 */ /* 0x003fea0003c00000 */
.L_x_24:
[----:B------:R-:W0:Y:S01]  /*0750*/  LDCU.64 UR6, c[0x0][0x3a8] ;  /* 0x00007500ff0677ac */ /* 0x000e220008000a00 */
[----:B------:R-:W-:Y:S02]  /*0760*/  R2UR UR8, R28 ;  /* 0x000000001c0872ca */ /* 0x000fe400000e0000 */
[----:B------:R-:W-:Y:S01]  /*0770*/  R2UR UR9, R29 ;  /* 0x000000001d0972ca */ /* 0x000fe200000e0000 */
[----:B------:R-:W-:-:S04]  /*0780*/  UIADD3 UR5, UPT, UPT, UR37, -0x1, URZ ;  /* 0xffffffff25057890 */ /* 0x000fc8000fffe0ff */
[----:B------:R-:W-:Y:S02]  /*0790*/  USHF.R.S32.HI UR4, URZ, 0x1f, UR5 ;  /* 0x0000001fff047899 */ /* 0x000fe40008011405 */
[----:B0-----:R-:W-:-:S04]  /*07a0*/  ULEA UR6, UP0, UR5, UR6, 0x2 ;  /* 0x0000000605067291 */ /* 0x001fc8000f8010ff */
[----:B------:R-:W-:Y:S02]  /*07b0*/  ULEA.HI.X UR4, UR5, UR7, UR4, 0x2, UP0 ;  /* 0x0000000705047291 */ /* 0x000fe400080f1404 */
[----:B------:R-:W-:-:S04]  /*07c0*/  IMAD.U32 R8, RZ, RZ, UR6 ;  /* 0x00000006ff087e24 */ /* 0x000fc8000f8e00ff */
[----:B------:R-:W-:-:S05]  /*07d0*/  IMAD.U32 R9, RZ, RZ, UR4 ;  /* 0x00000004ff097e24 */ /* 0x000fca000f8e00ff */
[----:B------:R0:W5:Y:S01]  /*07e0*/  LDG.E R23, desc[UR8][R8.64] ;  /* 0x0000000808177981 */ /* 0x000162000c1e1900 */
[----:B------:R-:W-:Y:S01]  /*07f0*/  MOV R6, 0x1c0 ;  /* 0x000001c000067802 */ /* 0x000fe20000000f00 */
[----:B------:R-:W-:Y:S02]  /*0800*/  IMAD.MOV.U32 R4, RZ, RZ, 0x4 ;  /* 0x00000004ff047424 */ /* 0x000fe400078e00ff */
[----:B------:R-:W-:-:S03]  /*0810*/  IMAD.MOV.U32 R5, RZ, RZ, RZ ;  /* 0x000000ffff057224 */ /* 0x000fc600078e00ff */
[----:B------:R-:W1:Y:S04]  /*0820*/  LDC.64 R6, c[0x4][R6] ;  /* 0x0100000006067b82 */ /* 0x000e680000000a00 */
[----:B------:R-:W-:-:S07]  /*0830*/  LEPC R20, `(.L_x_25) ;  /* 0x000000001014794e */ /* 0x000fce0000000000 */
[----:B01---5:R-:W-:Y:S05]  /*0840*/  CALL.ABS.NOINC R6 ;  /* 0x0000000006007343 */ /* 0x023fea0003c00000 */
.L_x_25:
[----:B------:R-:W-:Y:S01]  /*0850*/  ISETP.NE.U32.AND P0, PT, R4, RZ, PT ;  /* 0x000000ff0400720c */ /* 0x000fe20003f05070 */
[----:B------:R-:W-:Y:S02]  /*0860*/  IMAD.MOV.U32 R26, RZ, RZ, R4 ;  /* 0x000000ffff1a7224 */ /* 0x000fe400078e0004 */
[----:B------:R-:W-:Y:S01]  /*0870*/  IMAD.MOV.U32 R27, RZ, RZ, R5 ;  /* 0x000000ffff1b7224 */ /* 0x000fe200078e0005 */
[----:B------:R-:W-:-:S13]  /*0880*/  ISETP.NE.AND.EX P0, PT, R5, RZ, PT, P0 ;  /* 0x000000ff0500720c */ /* 0x000fda0003f05300 */
[----:B------:R-:W-:Y:S05]  /*0890*/  @P0 BRA `(.L_x_26) ;  /* 0x0000000000400947 */ /* 0x000fea0003800000 */
[----:B------:R-:W0:Y:S01]  /*08a0*/  LDC.64 R24, c[0x4][R24] ;  /* 0x0100000018187b82 */ /* 0x000e220000000a00 */
[----:B------:R-:W-:-:S07]  /*08b0*/  CS2R R4, SRZ ;  /* 0x0000000000047805 */ /* 0x000fce000001ff00 */
[----:B------:R-:W-:-:S07]  /*08c0*/  LEPC R20, `(.L_x_27) ;  /* 0x000000001014794e */ /* 0x000fce0000000000 */
[----:B0-----:R-:W-:Y:S05]  /*08d0*/  CALL.ABS.NOINC R24 ;  /* 0x0000000018007343 */ /* 0x001fea0003c00000 */
.L_x_27:
[----:B------:R-:W0:Y:S01]  /*08e0*/  LDC.64 R10, c[0x4][0x1a8] ;  /* 0x01006a00ff0a7b82 */ /* 0x000e220000000a00 */
[----:B------:R-:W-:Y:S01]  /*08f0*/  MOV R8, 0x1b8 ;  /* 0x000001b800087802 */ /* 0x000fe20000000f00 */
[----:B------:R-:W1:Y:S01]  /*0900*/  LDCU.64 UR4, c[0x4][0x1b0] ;  /* 0x01003600ff0477ac */ /* 0x000e620008000a00 */
[----:B------:R-:W-:Y:S02]  /*0910*/  IMAD.MOV.U32 R6, RZ, RZ, R16 ;  /* 0x000000ffff067224 */ /* 0x000fe400078e0010 */
[----:B------:R-:W-:-:S03]  /*0920*/  IMAD.MOV.U32 R7, RZ, RZ, R2 ;  /* 0x000000ffff077224 */ /* 0x000fc600078e0002 */
[----:B------:R-:W2:Y:S01]  /*0930*/  LDC.64 R8, c[0x4][R8] ;  /* 0x0100000008087b82 */ /* 0x000ea20000000a00 */
[----:B-1----:R-:W-:Y:S02]  /*0940*/  IMAD.U32 R4, RZ, RZ, UR4 ;  /* 0x00000004ff047e24 */ /* 0x002fe4000f8e00ff */
[----:B------:R-:W-:Y:S01]  /*0950*/  IMAD.U32 R5, RZ, RZ, UR5 ;  /* 0x00000005ff057e24 */ /* 0x000fe2000f8e00ff */
[----:B0-----:R0:W-:Y:S06]  /*0960*/  STL.64 [R1], R10 ;  /* 0x0000000a01007387 */ /* 0x0011ec0000100a00 */
[----:B------:R-:W-:-:S07]  /*0970*/  LEPC R20, `(.L_x_28) ;  /* 0x000000001014794e */ /* 0x000fce0000000000 */
[----:B0-2---:R-:W-:Y:S05]  /*0980*/  CALL.ABS.NOINC R8 ;  /* 0x0000000008007343 */ /* 0x005fea0003c00000 */
.L_x_28:
[----:B------:R-:W-:Y:S05]  /*0990*/  BPT.TRAP 0x1 ;  /* 0x000000040000795c */ /* 0x000fea0000300000 */
.L_x_26:
[----:B------:R-:W-:Y:S01]  /*09a0*/  MOV R6, 0x1c0 ;  /* 0x000001c000067802 */ /* 0x000fe20000000f00 */
[----:B------:R-:W-:Y:S02]  /*09b0*/  IMAD.MOV.U32 R4, RZ, RZ, 0x8 ;  /* 0x00000008ff047424 */ /* 0x000fe400078e00ff */
[----:B------:R-:W-:-:S03]  /*09c0*/  IMAD.MOV.U32 R5, RZ, RZ, RZ ;  /* 0x000000ffff057224 */ /* 0x000fc600078e00ff */
[----:B------:R-:W0:Y:S04]  /*09d0*/  LDC.64 R6, c[0x4][R6] ;  /* 0x0100000006067b82 */ /* 0x000e280000000a00 */
[----:B------:R-:W-:-:S07]  /*09e0*/  LEPC R20, `(.L_x_29) ;  /* 0x000000001014794e */ /* 0x000fce0000000000 */
[----:B0-----:R-:W-:Y:S05]  /*09f0*/  CALL.ABS.NOINC R6 ;  /* 0x0000000006007343 */ /* 0x001fea0003c00000 */
.L_x_29:
[----:B------:R-:W-:-:S04]  /*0a00*/  ISETP.NE.U32.AND P0, PT, R4, RZ, PT ;  /* 0x000000ff0400720c */ /* 0x000fc80003f05070 */
[----:B------:R-:W-:-:S13]  /*0a10*/  ISETP.NE.AND.EX P0, PT, R5, RZ, PT, P0 ;  /* 0x000000ff0500720c */ /* 0x000fda0003f05300 */
[----:B------:R-:W-:Y:S05]  /*0a20*/  @!P0 BRA `(.L_x_30) ;  /* 0x0000003800c08947 */ /* 0x000fea0003800000 */
[----:B------:R-:W-:Y:S01]  /*0a30*/  ISETP.GT.U32.AND P0, PT, R18, RZ, PT ;  /* 0x000000ff1200720c */ /* 0x000fe20003f04070 */
[----:B------:R-:W-:Y:S01]  /*0a40*/  IMAD.MOV.U32 R6, RZ, RZ, R4 ;  /* 0x000000ffff067224 */ /* 0x000fe200078e0004 */
[----:B------:R-:W-:Y:S01]  /*0a50*/  CS2R R10, SRZ ;  /* 0x00000000000a7805 */ /* 0x000fe2000001ff00 */
[----:B------:R-:W-:Y:S01]  /*0a60*/  IMAD.MOV.U32 R7, RZ, RZ, R5 ;  /* 0x000000ffff077224 */ /* 0x000fe200078e0005 */
[----:B------:R-:W-:-:S13]  /*0a70*/  ISETP.GT.AND.EX P0, PT, R17, RZ, PT, P0 ;  /* 0x000000ff1100720c */ /* 0x000fda0003f04300 */
[----:B------:R-:W-:Y:S05]  /*0a80*/  @!P0 BRA `(.L_x_31) ;  /* 0x0000000000808947 */ /* 0x000fea0003800000 */
[----:B------:R-:W-:Y:S02]  /*0a90*/  R2UR UR4, R28 ;  /* 0x000000001c0472ca */ /* 0x000fe400000e0000 */
[----:B------:R-:W-:-:S13]  /*0aa0*/  R2UR UR5, R29 ;  /* 0x000000001d0572ca */ /* 0x000fda00000e0000 */
[----:B------:R0:W5:Y:S01]  /*0ab0*/  LD.E R13, desc[UR4][R26.64] ;  /* 0x000000041a0d7980 */ /* 0x000162000c101900 */
[----:B------:R-:W-:Y:S01]  /*0ac0*/  BSSY.RECONVERGENT B0, `(.L_x_31) ;  /* 0x000001c000007945 */ /* 0x000fe20003800200 */
[----:B------:R-:W-:-:S07]  /*0ad0*/  CS2R R10, SRZ ;  /* 0x00000000000a7805 */ /* 0x000fce000001ff00 */
.L_x_32:
[----:B------:R-:W-:Y:S01]  /*0ae0*/  IADD3 R9, P0, PT, R18, -R10, RZ ;  /* 0x8000000a12097210 */ /* 0x000fe20007f1e0ff */
        /* <DEDUP_REMOVED lines=26> */
.L_x_31:
[----:B------:R-:W-:Y:S01]  /*0c90*/  R2UR UR4, R28 ;  /* 0x000000001c0472ca */ /* 0x000fe200000e0000 */
[----:B------:R-:W-:Y:S01]  /*0ca0*/  IMAD.MOV.U32 R4, RZ, RZ, R6 ;  /* 0x000000ffff047224 */ /* 0x000fe200078e0006 */
[----:B------:R-:W-:Y:S01]  /*0cb0*/  R2UR UR5, R29 ;  /* 0x000000001d0572ca */ /* 0x000fe200000e0000 */
[----:B------:R-:W-:Y:S01]  /*0cc0*/  IMAD.MOV.U32 R5, RZ, RZ, R7 ;  /* 0x000000ffff057224 */ /* 0x000fe200078e0007 */
[----:B------:R-:W-:-:S04]  /*0cd0*/  MOV R2, 0x1c8 ;  /* 0x000001c800027802 */ /* 0x000fc80000000f00 */
[----:B------:R1:W2:Y:S07]  /*0ce0*/  LDC.64 R8, c[0x4][R2] ;  /* 0x0100000002087b82 */ /* 0x0002ae0000000a00 */
[----:B------:R1:W-:Y:S02]  /*0cf0*/  ST.E.64 desc[UR4][R6.64], R10 ;  /* 0x0000000a06007985 */ /* 0x0003e4000c101b04 */
[----:B------:R-:W-:-:S07]  /*0d00*/  LEPC R20, `(.L_x_33) ;  /* 0x000000001014794e */ /* 0x000fce0000000000 */
[----:B012---:R-:W-:Y:S05]  /*0d10*/  CALL.ABS.NOINC R8 ;  /* 0x0000000008007343 */ /* 0x007fea0003c00000 */
.L_x_33:
[----:B------:R-:W0:Y:S01]  /*0d20*/  LDC.64 R2, c[0x4][R2] ;  /* 0x0100000002027b82 */ /* 0x000e220000000a00 */
[----:B------:R-:W-:Y:S02]  /*0d30*/  IMAD.MOV.U32 R4, RZ, RZ, R26 ;  /* 0x000000ffff047224 */ /* 0x000fe400078e001a */
[----:B------:R-:W-:Y:S02]  /*0d40*/  IMAD.MOV.U32 R5, RZ, RZ, R27 ;  /* 0x000000ffff057224 */ /* 0x000fe400078e001b */
[----:B------:R-:W-:-:S07]  /*0d50*/  VIADD R16, R1, 0x8 ;  /* 0x0000000801107836 */ /* 0x000fce0000000000 */
[----:B------:R-:W-:-:S07]  /*0d60*/  LEPC R20, `(.L_x_34) ;  /* 0x000000001014794e */ /* 0x000fce0000000000 */
[----:B0-----:R-:W-:Y:S05]  /*0d70*/  CALL.ABS.NOINC R2 ;  /* 0x0000000002007343 */ /* 0x001fea0003c00000 */
.L_x_34:
[----:B------:R-:W0:Y:S01]  /*0d80*/  LDC.64 R2, c[0x0][0x358] ;  /* 0x0000d600ff027b82 */ /* 0x000e220000000a00 */
[----:B------:R-:W1:Y:S02]  /*0d90*/  LDCU.64 UR4, c[0x0][0x3a8] ;  /* 0x00007500ff0477ac */ /* 0x000e640008000a00 */
[----:B-1----:R-:W-:-:S04]  /*0da0*/  ULEA UR4, UP0, UR37, UR4, 0x2 ;  /* 0x0000000425047291 */ /* 0x002fc8000f8010ff */
[----:B------:R-:W-:Y:S01]  /*0db0*/  ULEA.HI.X UR5, UR37, UR5, URZ, 0x2, UP0 ;  /* 0x0000000525057291 */ /* 0x000fe200080f14ff */
[C---:B0-----:R-:W-:Y:S01]  /*0dc0*/  R2UR UR6, R2.reuse ;  /* 0x00000000020672ca */ /* 0x041fe200000e0000 */
[----:B------:R-:W-:Y:S01]  /*0dd0*/  IMAD.U32 R4, RZ, RZ, UR4 ;  /* 0x00000004ff047e24 */ /* 0x000fe2000f8e00ff */
[C---:B------:R-:W-:Y:S02]  /*0de0*/  R2UR UR7, R3.reuse ;  /* 0x00000000030772ca */ /* 0x040fe400000e0000 */
[C---:B------:R-:W-:Y:S01]  /*0df0*/  R2UR UR8, R2.reuse ;  /* 0x00000000020872ca */ /* 0x040fe200000e0000 */
[----:B------:R-:W-:Y:S01]  /*0e00*/  IMAD.U32 R5, RZ, RZ, UR5 ;  /* 0x00000005ff057e24 */ /* 0x000fe2000f8e00ff */
[C---:B------:R-:W-:Y:S02]  /*0e10*/  R2UR UR9, R3.reuse ;  /* 0x00000000030972ca */ /* 0x040fe400000e0000 */
[----:B------:R-:W-:Y:S02]  /*0e20*/  R2UR UR4, R2 ;  /* 0x00000000020472ca */ /* 0x000fe400000e0000 */
[----:B------:R-:W-:-:S02]  /*0e30*/  R2UR UR5, R3 ;  /* 0x00000000030572ca */ /* 0x000fc400000e0000 */
[C---:B------:R-:W-:Y:S02]  /*0e40*/  R2UR UR12, R2.reuse ;  /* 0x00000000020c72ca */ /* 0x040fe400000e0000 */
[C---:B------:R-:W-:Y:S01]  /*0e50*/  R2UR UR13, R3.reuse ;  /* 0x00000000030d72ca */ /* 0x040fe200000e0000 */
[----:B------:R-:W2:Y:S01]  /*0e60*/  LDG.E R27, desc[UR6][R4.64+0xf8] ;  /* 0x0000f806041b7981 */ /* 0x000ea2000c1e1900 */
[----:B------:R-:W-:Y:S02]  /*0e70*/  R2UR UR10, R2 ;  /* 0x00000000020a72ca */ /* 0x000fe400000e0000 */
[----:B------:R-:W-:Y:S01]  /*0e80*/  R2UR UR11, R3 ;  /* 0x00000000030b72ca */ /* 0x000fe200000e0000 */
[----:B------:R-:W3:Y:S04]  /*0e90*/  LDG.E R24, desc[UR8][R4.64+0xfc] ;  /* 0x0000fc0804187981 */ /* 0x000ee8000c1e1900 */
[----:B------:R-:W4:Y:S01]  /*0ea0*/  LDG.E R0, desc[UR4][R4.64+0xf4] ;  /* 0x0000f40404007981 */ /* 0x000f22000c1e1900 */
[----:B------:R-:W0:Y:S03]  /*0eb0*/  LDCU.64 UR4, c[0x0][0x358] ;  /* 0x00006b00ff0477ac */ /* 0x000e260008000a00 */
[----:B------:R-:W5:Y:S04]  /*0ec0*/  LDG.E R6, desc[UR12][R4.64+0xf0] ;  /* 0x0000f00c04067981 */ /* 0x000f68000c1e1900 */
[----:B------:R-:W5:Y:S01]  /*0ed0*/  LDG.E R8, desc[UR10][R4.64+0xec] ;  /* 0x0000ec0a04087981 */ /* 0x000f62000c1e1900 */
[----:B------:R-:W-:-:S02]  /*0ee0*/  R2UR UR10, R28 ;  /* 0x000000001c0a72ca */ /* 0x000fc400000e0000 */
[C---:B------:R-:W-:Y:S01]  /*0ef0*/  R2UR UR11, R29.reuse ;  /* 0x000000001d0b72ca */ /* 0x040fe200000e0000 */
[----:B------:R-:W5:Y:S01]  /*0f00*/  LDG.E R10, desc[UR8][R4.64+0xe8] ;  /* 0x0000e808040a7981 */ /* 0x000f62000c1e1900 */
[C---:B------:R-:W-:Y:S02]  /*0f10*/  R2UR UR8, R28.reuse ;  /* 0x000000001c0872ca */ /* 0x040fe400000e0000 */
[C---:B------:R-:W-:Y:S01]  /*0f20*/  R2UR UR9, R29.reuse ;  /* 0x000000001d0972ca */ /* 0x040fe200000e0000 */
[----:B------:R-:W5:Y:S01]  /*0f30*/  LDG.E R12, desc[UR6][R4.64+0xe4] ;  /* 0x0000e406040c7981 */ /* 0x000f62000c1e1900 */
[C---:B------:R-:W-:Y:S02]  /*0f40*/  R2UR UR6, R28.reuse ;  /* 0x000000001c0672ca */ /* 0x040fe400000e0000 */
[----:B------:R-:W-:Y:S01]  /*0f50*/  R2UR UR7, R29 ;  /* 0x000000001d0772ca */ /* 0x000fe200000e0000 */
[----:B0-----:R-:W5:Y:S01]  /*0f60*/  LDG.E R20, desc[UR4][R4.64+0xe0] ;  /* 0x0000e00404147981 */ /* 0x001f62000c1e1900 */
[----:B------:R-:W-:-:S03]  /*0f70*/  R2UR UR4, R28 ;  /* 0x000000001c0472ca */ /* 0x000fc600000e0000 */
[----:B------:R-:W5:Y:S01]  /*0f80*/  LDG.E R13, desc[UR10][R4.64+0xdc] ;  /* 0x0000dc0a040d7981 */ /* 0x000f62000c1e1900 */
[----:B------:R-:W-:-:S03]  /*0f90*/  R2UR UR5, R29 ;  /* 0x000000001d0572ca */ /* 0x000fc600000e0000 */
[----:B------:R-:W5:Y:S04]  /*0fa0*/  LDG.E R15, desc[UR8][R4.64+0xd8] ;  /* 0x0000d808040f7981 */ /* 0x000f68000c1e1900 */
[----:B------:R-:W5:Y:S04]  /*0fb0*/  LDG.E R14, desc[UR6][R4.64+0xd4] ;  /* 0x0000d406040e7981 */ /* 0x000f68000c1e1900 */
[----:B------:R-:W5:Y:S04]  /*0fc0*/  LDG.E R18, desc[UR6][R4.64+0xd0] ;  /* 0x0000d00604127981 */ /* 0x000f68000c1e1900 */
[----:B------:R-:W5:Y:S01]  /*0fd0*/  LDG.E R9, desc[UR4][R4.64+0xcc] ;  /* 0x0000cc0404097981 */ /* 0x000f62000c1e1900 */
[----:B------:R-:W-:-:S02]  /*0fe0*/  R2UR UR22, R28 ;  /* 0x000000001c1672ca */ /* 0x000fc400000e0000 */
[C---:B------:R-:W-:Y:S02]  /*0ff0*/  R2UR UR23, R29.reuse ;  /* 0x000000001d1772ca */ /* 0x040fe400000e0000 */
[C---:B------:R-:W-:Y:S02]  /*1000*/  R2UR UR26, R28.reuse ;  /* 0x000000001c1a72ca */ /* 0x040fe400000e0000 */
[C---:B------:R-:W-:Y:S02]  /*1010*/  R2UR UR27, R29.reuse ;  /* 0x000000001d1b72ca */ /* 0x040fe400000e0000 */
[C---:B------:R-:W-:Y:S02]  /*1020*/  R2UR UR38, R28.reuse ;  /* 0x000000001c2672ca */ /* 0x040fe400000e0000 */
[----:B------:R-:W-:Y:S02]  /*1030*/  R2UR UR39, R29 ;  /* 0x000000001d2772ca */ /* 0x000fe400000e0000 */
        /* <DEDUP_REMOVED lines=8> */
[----:B------:R-:W5:Y:S01]  /*10c0*/  LDG.E R17, desc[UR38][R4.64+0xc0] ;  /* 0x0000c02604117981 */ /* 0x000f62000c1e1900 */
[----:B------:R-:W-:-:S02]  /*10d0*/  R2UR UR28, R28 ;  /* 0x000000001c1c72ca */ /* 0x000fc400000e0000 */
[C---:B------:R-:W-:Y:S01]  /*10e0*/  R2UR UR29, R29.reuse ;  /* 0x000000001d1d72ca */ /* 0x040fe200000e0000 */
[----:B------:R-:W5:Y:S01]  /*10f0*/  LDG.E R21, desc[UR34][R4.64+0xbc] ;  /* 0x0000bc2204157981 */ /* 0x000f62000c1e1900 */
[----:B------:R-:W-:Y:S02]  /*1100*/  R2UR UR24, R28 ;  /* 0x000000001c1872ca */ /* 0x000fe400000e0000 */
[C---:B------:R-:W-:Y:S01]  /*1110*/  R2UR UR25, R29.reuse ;  /* 0x000000001d1972ca */ /* 0x040fe200000e0000 */
[----:B------:R-:W5:Y:S01]  /*1120*/  LDG.E R25, desc[UR32][R4.64+0xb8] ;  /* 0x0000b82004197981 */ /* 0x000f62000c1e1900 */
[C---:B------:R-:W-:Y:S02]  /*1130*/  R2UR UR13, R29.reuse ;  /* 0x000000001d0d72ca */ /* 0x040fe400000e0000 */
[C---:B------:R-:W-:Y:S02]  /*1140*/  R2UR UR15, R29.reuse ;  /* 0x000000001d0f72ca */ /* 0x040fe400000e0000 */
[----:B------:R-:W-:-:S02]  /*1150*/  R2UR UR17, R29 ;  /* 0x000000001d1172ca */ /* 0x000fc400000e0000 */
[C---:B------:R-:W-:Y:S02]  /*1160*/  R2UR UR19, R29.reuse ;  /* 0x000000001d1372ca */ /* 0x040fe400000e0000 */
[----:B------:R-:W-:Y:S02]  /*1170*/  R2UR UR21, R29 ;  /* 0x000000001d1572ca */ /* 0x000fe400000e0000 */
[----:B------:R-:W5:Y:S01]  /*1180*/  LDG.E R29, desc[UR28][R4.64+0xb0] ;  /* 0x0000b01c041d7981 */ /* 0x000f62000c1e1900 */
[C---:B------:R-:W-:Y:S02]  /*1190*/  R2UR UR20, R28.reuse ;  /* 0x000000001c1472ca */ /* 0x040fe400000e0000 */
[C---:B------:R-:W-:Y:S02]  /*11a0*/  R2UR UR18, R28.reuse ;  /* 0x000000001c1272ca */ /* 0x040fe400000e0000 */
[C---:B------:R-:W-:Y:S02]  /*11b0*/  R2UR UR16, R28.reuse ;  /* 0x000000001c1072ca */ /* 0x040fe400000e0000 */
[----:B------:R-:W-:-:S02]  /*11c0*/  R2UR UR14, R28 ;  /* 0x000000001c0e72ca */ /* 0x000fc400000e0000 */
[----:B------:R-:W-:-:S13]  /*11d0*/  R2UR UR12, R28 ;  /* 0x000000001c0c72ca */ /* 0x000fda00000e0000 */
[----:B------:R-:W5:Y:S01]  /*11e0*/  LDG.E R26, desc[UR12][R4.64+0x90] ;  /* 0x0000900c041a7981 */ /* 0x000f62000c1e1900 */
[----:B--2---:R-:W-:-:S03]  /*11f0*/  ISETP.NE.AND P0, PT, R22, R27, PT ;  /* 0x0000001b1600720c */ /* 0x004fc60003f05270 */
[----:B------:R-:W2:Y:S01]  /*1200*/  LDG.E R27, desc[UR30][R4.64+0xb4] ;  /* 0x0000b41e041b7981 */ /* 0x000ea2000c1e1900 */
[----:B---3--:R-:W-:-:S03]  /*1210*/  ISETP.NE.AND P0, PT, R22, R24, P0 ;  /* 0x000000181600720c */ /* 0x008fc60000705270 */
[----:B------:R-:W3:Y:S01]  /*1220*/  LDG.E R24, desc[UR14][R4.64+0x94] ;  /* 0x0000940e04187981 */ /* 0x000ee2000c1e1900 */
[----:B----4-:R-:W-:-:S03]  /*1230*/  ISETP.NE.AND P0, PT, R22, R0, P0 ;  /* 0x000000001600720c */ /* 0x010fc60000705270 */
[----:B------:R-:W4:Y:S01]  /*1240*/  LDG.E R0, desc[UR26][R4.64+0xac] ;  /* 0x0000ac1a04007981 */ /* 0x000f22000c1e1900 */
[----:B-----5:R-:W-:-:S03]  /*1250*/  ISETP.NE.AND P0, PT, R22, R6, P0 ;  /* 0x000000061600720c */ /* 0x020fc60000705270 */
[----:B------:R-:W5:Y:S01]  /*1260*/  LDG.E R6, desc[UR24][R4.64+0xa8] ;  /* 0x0000a81804067981 */ /* 0x000f62000c1e1900 */
[----:B------:R-:W-:-:S03]  /*1270*/  ISETP.NE.AND P0, PT, R22, R8, P0 ;  /* 0x000000081600720c */ /* 0x000fc60000705270 */
[----:B------:R-:W3:Y:S01]  /*1280*/  LDG.E R8, desc[UR22][R4.64+0xa4] ;  /* 0x0000a41604087981 */ /* 0x000ee2000c1e1900 */
        /* <DEDUP_REMOVED lines=12> */
[----:B------:R-:W-:-:S04]  /*1350*/  ISETP.NE.AND P0, PT, R22, R18, P0 ;  /* 0x000000121600720c */ /* 0x000fc80000705270 */
[C---:B------:R-:W-:Y:S02]  /*1360*/  ISETP.NE.AND P0, PT, R22.reuse, R9, P0 ;  /* 0x000000091600720c */ /* 0x040fe40000705270 */
[----:B------:R0:W3:Y:S02]  /*1370*/  LDG.E R9, desc[UR6][R4.64+0x84] ;  /* 0x0000840604097981 */ /* 0x0000e4000c1e1900 */
[----:B------:R-:W-:-:S04]  /*1380*/  ISETP.NE.AND P0, PT, R22, R7, P0 ;  /* 0x000000071600720c */ /* 0x000fc80000705270 */
[----:B------:R-:W-:-:S04]  /*1390*/  ISETP.NE.AND P0, PT, R22, R11, P0 ;  /* 0x0000000b1600720c */ /* 0x000fc80000705270 */
[----:B------:R-:W-:-:S04]  /*13a0*/  ISETP.NE.AND P0, PT, R22, R17, P0 ;  /* 0x000000111600720c */ /* 0x000fc80000705270 */
[----:B------:R-:W-:-:S04]  /*13b0*/  ISETP.NE.AND P0, PT, R22, R21, P0 ;  /* 0x000000151600720c */ /* 0x000fc80000705270 */
[C---:B------:R-:W-:Y:S02]  /*13c0*/  ISETP.NE.AND P0, PT, R22.reuse, R25, P0 ;  /* 0x000000191600720c */ /* 0x040fe40000705270 */
[----:B0-----:R-:W-:-:S05]  /*13d0*/  LOP3.LUT R5, R22, 0xaad26b49, RZ, 0x3c, !PT ;  /* 0xaad26b4916057812 */ /* 0x001fca00078e3cff */
[----:B------:R-:W-:Y:S01]  /*13e0*/  IMAD R5, R5, 0x4182bed5, RZ ;  /* 0x4182bed505057824 */ /* 0x000fe200078e02ff */
[----:B------:R0:W-:Y:S04]  /*13f0*/  STL.64 [R1+0x8], RZ ;  /* 0x000008ff01007387 */ /* 0x0001e80000100a00 */
        /* <DEDUP_REMOVED lines=19> */
[----:B------:R0:W-:Y:S01]  /*1530*/  STL [R1+0xa8], RZ ;  /* 0x0000a8ff01007387 */ /* 0x0001e20000100800 */
[----:B------:R-:W-:Y:S01]  /*1540*/  IMAD.SHL.U32 R7, R19, 0x10, RZ ;  /* 0x0000001013077824 */ /* 0x000fe200078e00ff */
[----:B------:R-:W-:Y:S01]  /*1550*/  BSSY.RECONVERGENT B1, `(.L_x_35) ;  /* 0x0000106000017945 */ /* 0x000fe20003800200 */
[----:B--2---:R-:W-:-:S04]  /*1560*/  ISETP.NE.AND P0, PT, R22, R27, P0 ;  /* 0x0000001b1600720c */ /* 0x004fc80000705270 */
[----:B------:R-:W-:-:S04]  /*1570*/  ISETP.NE.AND P0, PT, R22, R29, P0 ;  /* 0x0000001d1600720c */ /* 0x000fc80000705270 */
[----:B----4-:R-:W-:-:S04]  /*1580*/  ISETP.NE.AND P0, PT, R22, R0, P0 ;  /* 0x000000001600720c */ /* 0x010fc80000705270 */
[----:B-----5:R-:W-:-:S04]  /*1590*/  ISETP.NE.AND P0, PT, R22, R6, P0 ;  /* 0x000000061600720c */ /* 0x020fc80000705270 */
[----:B---3--:R-:W-:-:S04]  /*15a0*/  ISETP.NE.AND P0, PT, R22, R8, P0 ;  /* 0x000000081600720c */ /* 0x008fc80000705270 */
[----:B------:R-:W-:-:S04]  /*15b0*/  ISETP.NE.AND P0, PT, R22, R10, P0 ;  /* 0x0000000a1600720c */ /* 0x000fc80000705270 */
[----:B------:R-:W-:-:S04]  /*15c0*/  ISETP.NE.AND P0, PT, R22, R12, P0 ;  /* 0x0000000c1600720c */ /* 0x000fc80000705270 */
[----:B------:R-:W-:-:S04]  /*15d0*/  ISETP.NE.AND P0, PT, R22, R20, P0 ;  /* 0x000000141600720c */ /* 0x000fc80000705270 */
[----:B------:R-:W-:-:S04]  /*15e0*/  ISETP.NE.AND P0, PT, R22, R24, P0 ;  /* 0x000000181600720c */ /* 0x000fc80000705270 */
[C---:B------:R-:W-:Y:S02]  /*15f0*/  ISETP.NE.AND P0, PT, R22.reuse, R26, P0 ;  /* 0x0000001a1600720c */ /* 0x040fe40000705270 */
[----:B------:R-:W-:Y:S02]  /*1600*/  LOP3.LUT R0, R5, 0x159a55e5, RZ, 0x3c, !PT ;  /* 0x159a55e505007812 */ /* 0x000fe400078e3cff */
[C---:B------:R-:W-:Y:S02]  /*1610*/  ISETP.NE.AND P0, PT, R22.reuse, R14, P0 ;  /* 0x0000000e1600720c */ /* 0x040fe40000705270 */
[----:B------:R-:W-:Y:S02]  /*1620*/  SHF.R.U32.HI R0, RZ, 0x2, R0 ;  /* 0x00000002ff007819 */ /* 0x000fe40000011600 */
[----:B------:R-:W-:Y:S02]  /*1630*/  ISETP.NE.AND P0, PT, R22, R13, P0 ;  /* 0x0000000d1600720c */ /* 0x000fe40000705270 */
[----:B------:R-:W-:-:S02]  /*1640*/  LOP3.LUT R0, R0, 0x159a55e5, R5, 0x96, !PT ;  /* 0x159a55e500007812 */ /* 0x000fc400078e9605 */
[----:B------:R-:W-:-:S03]  /*1650*/  ISETP.NE.AND P0, PT, R22, R9, P0 ;  /* 0x000000091600720c */ /* 0x000fc60000705270 */
[----:B------:R-:W-:Y:S01]  /*1660*/  IMAD.SHL.U32 R4, R0, 0x2, RZ ;  /* 0x0000000200047824 */ /* 0x000fe200078e00ff */
[----:B------:R-:W-:-:S04]  /*1670*/  ISETP.NE.AND P0, PT, R22, R15, P0 ;  /* 0x0000000f1600720c */ /* 0x000fc80000705270 */
[----:B------:R-:W-:Y:S01]  /*1680*/  LOP3.LUT R4, R0, R4, R7, 0x96, !PT ;  /* 0x0000000400047212 */ /* 0x000fe200078e9607 */
[----:B------:R-:W-:-:S03]  /*1690*/  VIADD R0, R5, 0x583f19 ;  /* 0x00583f1905007836 */ /* 0x000fc60000000000 */
[----:B------:R-:W-:Y:S01]  /*16a0*/  LOP3.LUT R4, R4, R19, RZ, 0x3c, !PT ;  /* 0x0000001304047212 */ /* 0x000fe200078e3cff */
[----:B------:R-:W-:Y:S02]  /*16b0*/  IMAD.MOV.U32 R6, RZ, RZ, -0x75bd8fc ;  /* 0xf8a42704ff067424 */ /* 0x000fe400078e00ff */
[----:B------:R-:W-:Y:S02]  /*16c0*/  IMAD.MOV.U32 R7, RZ, RZ, -0x23270784 ;  /* 0xdcd8f87cff077424 */ /* 0x000fe400078e00ff */
[----:B------:R-:W-:Y:S02]  /*16d0*/  VIADD R8, R5, 0xda01eba2 ;  /* 0xda01eba205087836 */ /* 0x000fe40000000000 */
[----:B------:R-:W-:Y:S02]  /*16e0*/  IMAD.MOV.U32 R10, RZ, RZ, R0 ;  /* 0x000000ffff0a7224 */ /* 0x000fe400078e0000 */
[----:B------:R-:W-:Y:S01]  /*16f0*/  IMAD.MOV.U32 R9, RZ, RZ, R4 ;  /* 0x000000ffff097224 */ /* 0x000fe200078e0004 */
[----:B0-----:R-:W-:Y:S06]  /*1700*/  @!P0 BRA `(.L_x_36) ;  /* 0x0000000c00a88947 */ /* 0x001fec0003800000 */
[----:B------:R-:W0:Y:S01]  /*1710*/  LDCU.64 UR6, c[0x0][0x3a8] ;  /* 0x00007500ff0677ac */ /* 0x000e220008000a00 */
[----:B------:R-:W-:Y:S01]  /*1720*/  IMAD.SHL.U32 R7, R4, 0x10, RZ ;  /* 0x0000001004077824 */ /* 0x000fe200078e00ff */
[----:B------:R-:W-:Y:S01]  /*1730*/  R2UR UR8, R2 ;  /* 0x00000000020872ca */ /* 0x000fe200000e0000 */
[C---:B------:R-:W-:Y:S01]  /*1740*/  IMAD.SHL.U32 R9, R4.reuse, 0x100, RZ ;  /* 0x0000010004097824 */ /* 0x040fe200078e00ff */
[----:B------:R-:W-:Y:S01]  /*1750*/  USHF.L.U32 UR4, UR36, 0x6, URZ ;  /* 0x0000000624047899 */ /* 0x000fe200080006ff */
[----:B------:R-:W-:Y:S01]  /*1760*/  VIADD R8, R5, 0xda0cfb2c ;  /* 0xda0cfb2c05087836 */ /* 0x000fe20000000000 */
[----:B------:R-:W-:Y:S02]  /*1770*/  LOP3.LUT R6, R4, 0x4b97734f, R7, 0x96, !PT ;  /* 0x4b97734f04067812 */ /* 0x000fe400078e9607 */
[----:B------:R-:W-:Y:S01]  /*1780*/  UIADD3 UR4, UPT, UPT, UR4, -0x1, URZ ;  /* 0xffffffff04047890 */ /* 0x000fe2000fffe0ff */
[----:B------:R-:W-:Y:S02]  /*1790*/  LOP3.LUT R9, R9, 0xced30d1a, R4, 0x96, !PT ;  /* 0xced30d1a09097812 */ /* 0x000fe400078e9604 */
[----:B------:R-:W-:Y:S01]  /*17a0*/  IADD3 R6, PT, PT, R5, -0x25f88c99, R6 ;  /* 0xda07736705067810 */ /* 0x000fe20007ffe006 */
[----:B------:R-:W-:Y:S01]  /*17b0*/  USHF.R.S32.HI UR5, URZ, 0x1f, UR4 ;  /* 0x0000001fff057899 */ /* 0x000fe20008011404 */
[----:B------:R-:W-:Y:S01]  /*17c0*/  R2UR UR9, R3 ;  /* 0x00000000030972ca */ /* 0x000fe200000e0000 */
[----:B------:R-:W-:Y:S01]  /*17d0*/  IMAD.IADD R5, R9, 0x1, R8 ;  /* 0x0000000109057824 */ /* 0x000fe200078e0208 */
[----:B0-----:R-:W-:Y:S01]  /*17e0*/  ULEA UR6, UP0, UR4, UR6, 0x2 ;  /* 0x0000000604067291 */ /* 0x001fe2000f8010ff */
[----:B------:R-:W-:-:S03]  /*17f0*/  I2FP.F32.U32 R6, R6 ;  /* 0x0000000600067245 */ /* 0x000fc60000201000 */
[----:B------:R-:W-:Y:S01]  /*1800*/  ULEA.HI.X UR5, UR4, UR7, UR5, 0x2, UP0 ;  /* 0x0000000704057291 */ /* 0x000fe200080f1405 */
[----:B------:R-:W-:Y:S01]  /*1810*/  I2FP.F32.U32 R7, R5 ;  /* 0x0000000500077245 */ /* 0x000fe20000201000 */
[----:B------:R-:W-:Y:S02]  /*1820*/  IMAD.MOV.U32 R12, RZ, RZ, 0x2f800000 ;  /* 0x2f800000ff0c7424 */ /* 0x000fe400078e00ff */
[----:B------:R-:W-:Y:S02]  /*1830*/  IMAD.U32 R10, RZ, RZ, UR6 ;  /* 0x00000006ff0a7e24 */ /* 0x000fe4000f8e00ff */
[----:B------:R-:W-:Y:S02]  /*1840*/  IMAD.U32 R11, RZ, RZ, UR5 ;  /* 0x00000005ff0b7e24 */ /* 0x000fe4000f8e00ff */
[-C--:B------:R-:W-:Y:S01]  /*1850*/  FFMA R6, R6, R12.reuse, 1.1641532182693481445e-10 ;  /* 0x2f00000006067423 */ /* 0x080fe2000000000c */
[----:B------:R-:W-:Y:S02]  /*1860*/  FFMA R7, R7, R12, 1.1641532182693481445e-10 ;  /* 0x2f00000007077423 */ /* 0x000fe4000000000c */
[----:B------:R0:W5:Y:S01]  /*1870*/  LDG.E R10, desc[UR8][R10.64] ;  /* 0x000000080a0a7981 */ /* 0x000162000c1e1900 */
[----:B------:R-:W-:Y:S01]  /*1880*/  FMUL R5, R6, 1291 ;  /* 0x44a1600006057820 */ /* 0x000fe20000400000 */
[----:B------:R-:W-:Y:S05]  /*1890*/  BSSY.RECONVERGENT B0, `(.L_x_37) ;  /* 0x0000075000007945 */ /* 0x000fea0003800200 */
[----:B------:R-:W1:Y:S01]  /*18a0*/  FRND.CEIL R5, R5 ;  /* 0x0000000500057307 */ /* 0x000e620000209000 */
[----:B0-----:R-:W-:-:S02]  /*18b0*/  FMUL R11, R7, 1291 ;  /* 0x44a16000070b7820 */ /* 0x001fc40000400000 */
[----:B------:R-:W0:Y:S05]  /*18c0*/  LDC.64 R6, c[0x0][0x3a0] ;  /* 0x0000e800ff067b82 */ /* 0x000e2a0000000a00 */
[----:B------:R-:W2:Y:S01]  /*18d0*/  FRND.CEIL R11, R11 ;  /* 0x0000000b000b7307 */ /* 0x000ea20000209000 */
[----:B-1----:R-:W-:-:S07]  /*18e0*/  FADD R17, R5, -1 ;  /* 0xbf80000005117421 */ /* 0x002fce0000000000 */
[----:B------:R-:W-:Y:S01]  /*18f0*/  F2I.TRUNC.NTZ R17, R17 ;  /* 0x0000001100117305 */ /* 0x000fe2000020f100 */
[----:B--2---:R-:W-:Y:S01]  /*1900*/  FADD R18, R11, -1 ;  /* 0xbf8000000b127421 */ /* 0x004fe20000000000 */
[----:B0-----:R-:W-:-:S06]  /*1910*/  IMAD.WIDE.U32 R14, R22, 0x142c, R6 ;  /* 0x0000142c160e7825 */ /* 0x001fcc00078e0006 */
[----:B------:R-:W0:Y:S01]  /*1920*/  F2I.TRUNC.NTZ R18, R18 ;  /* 0x0000001200127305 */ /* 0x000e22000020f100 */
[----:B------:R-:W-:Y:S01]  /*1930*/  IMAD.MOV.U32 R11, RZ, RZ, R15 ;  /* 0x000000ffff0b7224 */ /* 0x000fe200078e000f */
[CC--:B0-----:R-:W-:Y:S02]  /*1940*/  VIMNMX R13, PT, PT, R17.reuse, R18.reuse, PT ;  /* 0x00000012110d7248 */ /* 0x0c1fe40003fe0100 */
[----:B------:R-:W-:-:S04]  /*1950*/  VIMNMX R12, PT, PT, R17, R18, !PT ;  /* 0x00000012110c7248 */ /* 0x000fc80007fe0100 */
[----:B------:R-:W-:-:S13]  /*1960*/  ISETP.GE.AND P1, PT, R13, R12, PT ;  /* 0x0000000c0d00720c */ /* 0x000fda0003f26270 */
[----:B------:R-:W-:Y:S05]  /*1970*/  @P1 BRA `(.L_x_38) ;  /* 0x0000000400981947 */ /* 0x000fea0003800000 */
[--C-:B------:R-:W-:Y:S01]  /*1980*/  IMAD.IADD R5, R12, 0x1, -R13.reuse ;  /* 0x000000010c057824 */ /* 0x100fe200078e0a0d */
[----:B------:R-:W-:Y:S04]  /*1990*/  BSSY.RECONVERGENT B2, `(.L_x_39) ;  /* 0x0000022000027945 */ /* 0x000fe80003800200 */
[----:B------:R-:W-:Y:S01]  /*19a0*/  LOP3.LUT P1, R17, R5, 0x3, RZ, 0xc0, !PT ;  /* 0x0000000305117812 */ /* 0x000fe2000782c0ff */
[----:B------:R-:W-:-:S12]  /*19b0*/  IMAD.MOV.U32 R5, RZ, RZ, R13 ;  /* 0x000000ffff057224 */ /* 0x000fd800078e000d */
[----:B------:R-:W-:Y:S05]  /*19c0*/  @!P1 BRA `(.L_x_40) ;  /* 0x0000000000789947 */ /* 0x000fea0003800000 */
[----:B------:R-:W0:Y:S01]  /*19d0*/  LDC.64 R6, c[0x0][0x388] ;  /* 0x0000e200ff067b82 */ /* 0x000e220000000a00 */
[----:B------:R-:W-:Y:S01]  /*19e0*/  BSSY.RECONVERGENT B3, `(.L_x_41) ;  /* 0x000001b000037945 */ /* 0x000fe20003800200 */
[----:B------:R-:W-:Y:S02]  /*19f0*/  IMAD.MOV R17, RZ, RZ, -R17 ;  /* 0x000000ffff117224 */ /* 0x000fe400078e0a11 */
[----:B------:R-:W-:Y:S02]  /*1a00*/  IMAD.MOV.U32 R18, RZ, RZ, R14 ;  /* 0x000000ffff127224 */ /* 0x000fe400078e000e */
[----:B------:R-:W-:Y:S02]  /*1a10*/  IMAD.MOV.U32 R5, RZ, RZ, R13 ;  /* 0x000000ffff057224 */ /* 0x000fe400078e000d */
[----:B0-----:R-:W-:-:S07]  /*1a20*/  IMAD.WIDE R6, R23, 0x142c, R6 ;  /* 0x0000142c17067825 */ /* 0x001fce00078e0206 */
.L_x_42:
[----:B------:R-:W-:Y:S01]  /*1a30*/  R2UR UR4, R2 ;  /* 0x00000000020472ca */ /* 0x000fe200000e0000 */
[----:B0-----:R-:W-:Y:S01]  /*1a40*/  IMAD.WIDE R14, R5, 0x4, R6 ;  /* 0x00000004050e7825 */ /* 0x001fe200078e0206 */
[----:B------:R-:W-:-:S13]  /*1a50*/  R2UR UR5, R3 ;  /* 0x00000000030572ca */ /* 0x000fda00000e0000 */
[----:B------:R-:W2:Y:S02]  /*1a60*/  LDG.E R21, desc[UR4][R14.64] ;  /* 0x000000040e157981 */ /* 0x000ea4000c1e1900 */
[----:B--2---:R-:W-:-:S04]  /*1a70*/  SHF.R.S32.HI R20, RZ, 0x1f, R21 ;  /* 0x0000001fff147819 */ /* 0x004fc80000011415 */
[----:B------:R-:W-:-:S04]  /*1a80*/  LEA.HI R20, R20, R21, RZ, 0x5 ;  /* 0x0000001514147211 */ /* 0x000fc800078f28ff */
[----:B------:R-:W-:-:S05]  /*1a90*/  SHF.R.S32.HI R25, RZ, 0x5, R20 ;  /* 0x00000005ff197819 */ /* 0x000fca0000011414 */
[----:B------:R-:W-:-:S05]  /*1aa0*/  IMAD R25, R25, 0x4, R16 ;  /* 0x0000000419197824 */ /* 0x000fca00078e0210 */
[----:B------:R-:W2:Y:S01]  /*1ab0*/  LDL R27, [R25] ;  /* 0x00000000191b7983 */ /* 0x000ea20000100800 */
[----:B------:R-:W-:Y:S02]  /*1ac0*/  IMAD.MOV.U32 R20, RZ, RZ, 0x1 ;  /* 0x00000001ff147424 */ /* 0x000fe400078e00ff */
[----:B------:R-:W-:Y:S02]  /*1ad0*/  VIADD R17, R17, 0x1 ;  /* 0x0000000111117836 */ /* 0x000fe40000000000 */
[----:B------:R-:W-:Y:S01]  /*1ae0*/  IMAD.MOV.U32 R14, RZ, RZ, R18 ;  /* 0x000000ffff0e7224 */ /* 0x000fe200078e0012 */
[----:B------:R-:W-:Y:S01]  /*1af0*/  SHF.L.W.U32 R20, R20, R21, RZ ;  /* 0x0000001514147219 */ /* 0x000fe20000000eff */
[----:B------:R-:W-:Y:S01]  /*1b00*/  IMAD.MOV.U32 R15, RZ, RZ, R11 ;  /* 0x000000ffff0f7224 */ /* 0x000fe200078e000b */
[----:B------:R-:W-:Y:S01]  /*1b10*/  ISETP.NE.AND P1, PT, R17, RZ, PT ;  /* 0x000000ff1100720c */ /* 0x000fe20003f25270 */
[----:B------:R-:W-:Y:S01]  /*1b20*/  VIADD R5, R5, 0x1 ;  /* 0x0000000105057836 */ /* 0x000fe20000000000 */
[----:B------:R-:W-:-:S02]  /*1b30*/  IADD3 R18, P2, PT, R18, 0x4, RZ ;  /* 0x0000000412127810 */ /* 0x000fc40007f5e0ff */
[----:B------:R0:W-:Y:S03]  /*1b40*/  STG.E desc[UR4][R14.64], R21 ;  /* 0x000000150e007986 */ /* 0x0001e6000c101904 */
[----:B------:R-:W-:Y:S01]  /*1b50*/  IMAD.X R11, RZ, RZ, R11, P2 ;  /* 0x000000ffff0b7224 */ /* 0x000fe200010e060b */
[----:B--2---:R-:W-:-:S05]  /*1b60*/  LOP3.LUT R20, R20, R27, RZ, 0xfc, !PT ;  /* 0x0000001b14147212 */ /* 0x004fca00078efcff */
[----:B------:R0:W-:Y:S01]  /*1b70*/  STL [R25], R20 ;  /* 0x0000001419007387 */ /* 0x0001e20000100800 */
[----:B------:R-:W-:Y:S05]  /*1b80*/  @P1 BRA `(.L_x_42) ;  /* 0xfffffffc00a81947 */ /* 0x000fea000383ffff */
[----:B------:R-:W-:Y:S05]  /*1b90*/  BSYNC.RECONVERGENT B3 ;  /* 0x0000000000037941 */ /* 0x000fea0003800200 */
.L_x_41:
[----:B0-----:R-:W-:-:S07]  /*1ba0*/  IMAD.MOV.U32 R14, RZ, RZ, R18 ;  /* 0x000000ffff0e7224 */ /* 0x001fce00078e0012 */
.L_x_40:
[----:B------:R-:W-:Y:S05]  /*1bb0*/  BSYNC.RECONVERGENT B2 ;  /* 0x0000000000027941 */ /* 0x000fea0003800200 */
.L_x_39:
[----:B------:R-:W-:-:S05]  /*1bc0*/  IMAD.IADD R6, R13, 0x1, -R12 ;  /* 0x000000010d067824 */ /* 0x000fca00078e0a0c */
[----:B------:R-:W-:-:S13]  /*1bd0*/  ISETP.GT.U32.AND P1, PT, R6, -0x4, PT ;  /* 0xfffffffc0600780c */ /* 0x000fda0003f24070 */
[----:B------:R-:W-:Y:S05]  /*1be0*/  @P1 BRA `(.L_x_38) ;  /* 0x0000000000fc1947 */ /* 0x000fea0003800000 */
[----:B------:R-:W0:Y:S01]  /*1bf0*/  LDC.64 R6, c[0x0][0x388] ;  /* 0x0000e200ff067b82 */ /* 0x000e220000000a00 */
[----:B------:R-:W-:Y:S01]  /*1c00*/  BSSY.RECONVERGENT B2, `(.L_x_38) ;  /* 0x000003d000027945 */ /* 0x000fe20003800200 */
[----:B------:R-:W-:Y:S02]  /*1c10*/  IMAD.IADD R17, R5, 0x1, -R12 ;  /* 0x0000000105117824 */ /* 0x000fe400078e0a0c */
[----:B------:R-:W-:Y:S02]  /*1c20*/  IMAD.MOV.U32 R20, RZ, RZ, R14 ;  /* 0x000000ffff147224 */ /* 0x000fe400078e000e */
[----:B0-----:R-:W-:-:S03]  /*1c30*/  IMAD.WIDE R6, R23, 0x142c, R6 ;  /* 0x0000142c17067825 */ /* 0x001fc600078e0206 */
[----:B------:R-:W-:-:S05]  /*1c40*/  IADD3 R6, P1, PT, R6, 0x8, RZ ;  /* 0x0000000806067810 */ /* 0x000fca0007f3e0ff */
[----:B------:R-:W-:-:S08]  /*1c50*/  IMAD.X R7, RZ, RZ, R7, P1 ;  /* 0x000000ffff077224 */ /* 0x000fd000008e0607 */
.L_x_43:
[----:B------:R-:W-:Y:S01]  /*1c60*/  R2UR UR4, R2 ;  /* 0x00000000020472ca */ /* 0x000fe200000e0000 */
[----:B-1----:R-:W-:Y:S01]  /*1c70*/  IMAD.WIDE R14, R5, 0x4, R6 ;  /* 0x00000004050e7825 */ /* 0x002fe200078e0206 */
[----:B------:R-:W-:-:S13]  /*1c80*/  R2UR UR5, R3 ;  /* 0x00000000030572ca */ /* 0x000fda00000e0000 */
[----:B------:R-:W2:Y:S01]  /*1c90*/  LDG.E R23, desc[UR4][R14.64+-0x8] ;  /* 0xfffff8040e177981 */ /* 0x000ea2000c1e1900 */
[----:B------:R-:W-:Y:S01]  /*1ca0*/  R2UR UR6, R2 ;  /* 0x00000000020672ca */ /* 0x000fe200000e0000 */
[----:B------:R-:W-:Y:S01]  /*1cb0*/  IMAD.MOV.U32 R12, RZ, RZ, R20 ;  /* 0x000000ffff0c7224 */ /* 0x000fe200078e0014 */
[----:B------:R-:W-:Y:S01]  /*1cc0*/  R2UR UR7, R3 ;  /* 0x00000000030772ca */ /* 0x000fe200000e0000 */
[----:B------:R-:W-:Y:S01]  /*1cd0*/  IMAD.MOV.U32 R13, RZ, RZ, R11 ;  /* 0x000000ffff0d7224 */ /* 0x000fe200078e000b */
[----:B--2---:R-:W-:-:S04]  /*1ce0*/  SHF.R.S32.HI R18, RZ, 0x1f, R23 ;  /* 0x0000001fff127819 */ /* 0x004fc80000011417 */
[----:B------:R0:W-:Y:S01]  /*1cf0*/  STG.E desc[UR4][R12.64], R23 ;  /* 0x000000170c007986 */ /* 0x0001e2000c101904 */
[----:B------:R-:W-:-:S06]  /*1d00*/  LEA.HI R18, R18, R23, RZ, 0x5 ;  /* 0x0000001712127211 */ /* 0x000fcc00078f28ff */
[----:B------:R-:W2:Y:S01]  /*1d10*/  LDG.E R11, desc[UR6][R14.64+-0x4] ;  /* 0xfffffc060e0b7981 */ /* 0x000ea2000c1e1900 */
[----:B------:R-:W-:-:S05]  /*1d20*/  SHF.R.S32.HI R21, RZ, 0x5, R18 ;  /* 0x00000005ff157819 */ /* 0x000fca0000011412 */
[----:B------:R-:W-:-:S05]  /*1d30*/  IMAD R20, R21, 0x4, R16 ;  /* 0x0000000415147824 */ /* 0x000fca00078e0210 */
[----:B------:R-:W3:Y:S01]  /*1d40*/  LDL R24, [R20] ;  /* 0x0000000014187983 */ /* 0x000ee20000100800 */
[----:B------:R-:W-:-:S05]  /*1d50*/  IMAD.MOV.U32 R18, RZ, RZ, 0x1 ;  /* 0x00000001ff127424 */ /* 0x000fca00078e00ff */
[----:B0-----:R-:W-:Y:S02]  /*1d60*/  SHF.L.W.U32 R23, R18, R23, RZ ;  /* 0x0000001712177219 */ /* 0x001fe40000000eff */
[----:B--2---:R-:W-:Y:S01]  /*1d70*/  SHF.R.S32.HI R26, RZ, 0x1f, R11 ;  /* 0x0000001fff1a7819 */ /* 0x004fe2000001140b */
[----:B------:R0:W-:Y:S03]  /*1d80*/  STG.E desc[UR4][R12.64+0x4], R11 ;  /* 0x0000040b0c007986 */ /* 0x0001e6000c101904 */
[----:B------:R-:W-:Y:S01]  /*1d90*/  LEA.HI R26, R26, R11, RZ, 0x5 ;  /* 0x0000000b1a1a7211 */ /* 0x000fe200078f28ff */
[----:B------:R-:W2:Y:S03]  /*1da0*/  LDG.E R21, desc[UR6][R14.64] ;  /* 0x000000060e157981 */ /* 0x000ea6000c1e1900 */
[----:B------:R-:W-:-:S02]  /*1db0*/  SHF.R.S32.HI R27, RZ, 0x5, R26 ;  /* 0x00000005ff1b7819 */ /* 0x000fc4000001141a */
[----:B---3--:R-:W-:-:S03]  /*1dc0*/  LOP3.LUT R25, R23, R24, RZ, 0xfc, !PT ;  /* 0x0000001817197212 */ /* 0x008fc600078efcff */
[----:B------:R-:W-:Y:S02]  /*1dd0*/  IMAD R23, R27, 0x4, R16 ;  /* 0x000000041b177824 */ /* 0x000fe400078e0210 */
[----:B------:R1:W-:Y:S04]  /*1de0*/  STL [R20], R25 ;  /* 0x0000001914007387 */ /* 0x0003e80000100800 */
[----:B------:R-:W3:Y:S01]  /*1df0*/  LDL R24, [R23] ;  /* 0x0000000017187983 */ /* 0x000ee20000100800 */
[----:B0-----:R-:W-:Y:S02]  /*1e00*/  SHF.L.W.U32 R11, R18, R11, RZ ;  /* 0x0000000b120b7219 */ /* 0x001fe40000000eff */
[----:B--2---:R-:W-:Y:S01]  /*1e10*/  SHF.R.S32.HI R26, RZ, 0x1f, R21 ;  /* 0x0000001fff1a7819 */ /* 0x004fe20000011415 */
[----:B------:R0:W-:Y:S03]  /*1e20*/  STG.E desc[UR4][R12.64+0x8], R21 ;  /* 0x000008150c007986 */ /* 0x0001e6000c101904 */
[----:B------:R-:W-:Y:S01]  /*1e30*/  LEA.HI R26, R26, R21, RZ, 0x5 ;  /* 0x000000151a1a7211 */ /* 0x000fe200078f28ff */
[----:B------:R-:W2:Y:S03]  /*1e40*/  LDG.E R15, desc[UR6][R14.64+0x4] ;  /* 0x000004060e0f7981 */ /* 0x000ea6000c1e1900 */
[----:B------:R-:W-:-:S05]  /*1e50*/  SHF.R.S32.HI R27, RZ, 0x5, R26 ;  /* 0x00000005ff1b7819 */ /* 0x000fca000001141a */
[----:B------:R-:W-:Y:S01]  /*1e60*/  IMAD R27, R27, 0x4, R16 ;  /* 0x000000041b1b7824 */ /* 0x000fe200078e0210 */
[----:B---3--:R-:W-:-:S05]  /*1e70*/  LOP3.LUT R24, R11, R24, RZ, 0xfc, !PT ;  /* 0x000000180b187212 */ /* 0x008fca00078efcff */
[----:B------:R-:W-:Y:S04]  /*1e80*/  STL [R23], R24 ;  /* 0x0000001817007387 */ /* 0x000fe80000100800 */
[----:B-1----:R-:W3:Y:S01]  /*1e90*/  LDL R20, [R27] ;  /* 0x000000001b147983 */ /* 0x002ee20000100800 */
[----:B------:R-:W-:Y:S02]  /*1ea0*/  SHF.L.W.U32 R11, R18, R21, RZ ;  /* 0x00000015120b7219 */ /* 0x000fe40000000eff */
[----:B--2---:R-:W-:-:S04]  /*1eb0*/  SHF.R.S32.HI R26, RZ, 0x1f, R15 ;  /* 0x0000001fff1a7819 */ /* 0x004fc8000001140f */
[----:B------:R-:W-:-:S04]  /*1ec0*/  LEA.HI R26, R26, R15, RZ, 0x5 ;  /* 0x0000000f1a1a7211 */ /* 0x000fc800078f28ff */
[----:B0-----:R-:W-:-:S05]  /*1ed0*/  SHF.R.S32.HI R21, RZ, 0x5, R26 ;  /* 0x00000005ff157819 */ /* 0x001fca000001141a */
[----:B------:R-:W-:Y:S01]  /*1ee0*/  IMAD R21, R21, 0x4, R16 ;  /* 0x0000000415157824 */ /* 0x000fe200078e0210 */
[----:B---3--:R-:W-:-:S05]  /*1ef0*/  LOP3.LUT R20, R11, R20, RZ, 0xfc, !PT ;  /* 0x000000140b147212 */ /* 0x008fca00078efcff */
[----:B------:R0:W-:Y:S04]  /*1f00*/  STL [R27], R20 ;  /* 0x000000141b007387 */ /* 0x0001e80000100800 */
[----:B------:R-:W2:Y:S01]  /*1f10*/  LDL R11, [R21] ;  /* 0x00000000150b7983 */ /* 0x000ea20000100800 */
[----:B------:R-:W-:Y:S01]  /*1f20*/  SHF.L.W.U32 R18, R18, R15, RZ ;  /* 0x0000000f12127219 */ /* 0x000fe20000000eff */
[----:B------:R-:W-:Y:S01]  /*1f30*/  VIADD R17, R17, 0x4 ;  /* 0x0000000411117836 */ /* 0x000fe20000000000 */
[----:B------:R-:W-:Y:S01]  /*1f40*/  IADD3 R14, P2, PT, R12, 0x10, RZ ;  /* 0x000000100c0e7810 */ /* 0x000fe20007f5e0ff */
[----:B------:R1:W-:Y:S01]  /*1f50*/  STG.E desc[UR4][R12.64+0xc], R15 ;  /* 0x00000c0f0c007986 */ /* 0x0003e2000c101904 */
[----:B------:R-:W-:Y:S02]  /*1f60*/  VIADD R5, R5, 0x4 ;  /* 0x0000000405057836 */ /* 0x000fe40000000000 */
[----:B------:R-:W-:Y:S01]  /*1f70*/  ISETP.NE.AND P1, PT, R17, RZ, PT ;  /* 0x000000ff1100720c */ /* 0x000fe20003f25270 */
[----:B0-----:R-:W-:Y:S01]  /*1f80*/  IMAD.MOV.U32 R20, RZ, RZ, R14 ;  /* 0x000000ffff147224 */ /* 0x001fe200078e000e */
[----:B--2---:R-:W-:Y:S01]  /*1f90*/  LOP3.LUT R18, R18, R11, RZ, 0xfc, !PT ;  /* 0x0000000b12127212 */ /* 0x004fe200078efcff */
[----:B------:R-:W-:-:S04]  /*1fa0*/  IMAD.X R11, RZ, RZ, R13, P2 ;  /* 0x000000ffff0b7224 */ /* 0x000fc800010e060d */
[----:B------:R1:W-:Y:S06]  /*1fb0*/  STL [R21], R18 ;  /* 0x0000001215007387 */ /* 0x0003ec0000100800 */
[----:B------:R-:W-:Y:S05]  /*1fc0*/  @P1 BRA `(.L_x_43) ;  /* 0xfffffffc00241947 */ /* 0x000fea000383ffff */
[----:B------:R-:W-:Y:S05]  /*1fd0*/  BSYNC.RECONVERGENT B2 ;  /* 0x0000000000027941 */ /* 0x000fea0003800200 */
.L_x_38:
[----:B------:R-:W-:Y:S05]  /*1fe0*/  BSYNC.RECONVERGENT B0 ;  /* 0x0000000000007941 */ /* 0x000fea0003800200 */
.L_x_37:
[----:B------:R-:W0:Y:S01]  /*1ff0*/  LDC.64 R6, c[0x0][0x388] ;  /* 0x0000e200ff067b82 */ /* 0x000e220000000a00 */
[----:B------:R-:W-:Y:S01]  /*2000*/  BSSY.RECONVERGENT B0, `(.L_x_36) ;  /* 0x000005a000007945 */ /* 0x000fe20003800200 */
[----:B------:R-:W-:Y:S02]  /*2010*/  IMAD.MOV.U32 R5, RZ, RZ, RZ ;  /* 0x000000ffff057224 */ /* 0x000fe400078e00ff */
[----:B0----5:R-:W-:-:S03]  /*2020*/  IMAD.WIDE R6, R10, 0x142c, R6 ;  /* 0x0000142c0a067825 */ /* 0x021fc600078e0206 */
[----:B-1----:R-:W-:-:S05]  /*2030*/  IADD3 R12, P1, PT, R6, 0x8, RZ ;  /* 0x00000008060c7810 */ /* 0x002fca0007f3e0ff */
[----:B------:R-:W-:-:S08]  /*2040*/  IMAD.X R13, RZ, RZ, R7, P1 ;  /* 0x000000ffff0d7224 */ /* 0x000fd000008e0607 */
.L_x_45:
[----:B------:R-:W-:Y:S02]  /*2050*/  R2UR UR4, R2 ;  /* 0x00000000020472ca */ /* 0x000fe400000e0000 */
[----:B------:R-:W-:-:S13]  /*2060*/  R2UR UR5, R3 ;  /* 0x00000000030572ca */ /* 0x000fda00000e0000 */
[----:B0-----:R-:W2:Y:S02]  /*2070*/  LDG.E R15, desc[UR4][R12.64+-0x8] ;  /* 0xfffff8040c0f7981 */ /* 0x001ea4000c1e1900 */
[----:B--2---:R-:W-:-:S04]  /*2080*/  SHF.R.S32.HI R6, RZ, 0x1f, R15 ;  /* 0x0000001fff067819 */ /* 0x004fc8000001140f */
[----:B------:R-:W-:-:S04]  /*2090*/  LEA.HI R6, R6, R15, RZ, 0x5 ;  /* 0x0000000f06067211 */ /* 0x000fc800078f28ff */
[----:B------:R-:W-:-:S05]  /*20a0*/  SHF.R.S32.HI R7, RZ, 0x5, R6 ;  /* 0x00000005ff077819 */ /* 0x000fca0000011406 */
[----:B------:R-:W-:-:S06]  /*20b0*/  IMAD R7, R7, 0x4, R16 ;  /* 0x0000000407077824 */ /* 0x000fcc00078e0210 */
[----:B------:R-:W2:Y:S01]  /*20c0*/  LDL R7, [R7] ;  /* 0x0000000007077983 */ /* 0x000ea20000100800 */
[----:B------:R-:W-:Y:S02]  /*20d0*/  R2UR UR6, R2 ;  /* 0x00000000020672ca */ /* 0x000fe400000e0000 */
[----:B------:R-:W-:Y:S02]  /*20e0*/  R2UR UR7, R3 ;  /* 0x00000000030772ca */ /* 0x000fe400000e0000 */
[----:B--2---:R-:W-:-:S04]  /*20f0*/  SHF.R.W.U32.HI R6, RZ, R15, R7 ;  /* 0x0000000fff067219 */ /* 0x004fc80000011e07 */
[----:B------:R-:W-:-:S04]  /*2100*/  LOP3.LUT R6, R6, 0x1, RZ, 0xc0, !PT ;  /* 0x0000000106067812 */ /* 0x000fc800078ec0ff */
[----:B------:R-:W-:-:S13]  /*2110*/  ISETP.NE.U32.AND P2, PT, R6, 0x1, PT ;  /* 0x000000010600780c */ /* 0x000fda0003f45070 */
[----:B------:R-:W-:Y:S01]  /*2120*/  @P2 R2UR UR4, R2 ;  /* 0x00000000020422ca */ /* 0x000fe200000e0000 */
[----:B------:R-:W-:Y:S01]  /*2130*/  @P2 IMAD.MOV.U32 R10, RZ, RZ, R14 ;  /* 0x000000ffff0a2224 */ /* 0x000fe200078e000e */
[----:B------:R-:W-:-:S13]  /*2140*/  @P2 R2UR UR5, R3 ;  /* 0x00000000030522ca */ /* 0x000fda00000e0000 */
[----:B------:R0:W-:Y:S04]  /*2150*/  @P2 STG.E desc[UR4][R10.64], R15 ;  /* 0x0000000f0a002986 */ /* 0x0001e8000c101904 */
[----:B------:R-:W2:Y:S02]  /*2160*/  LDG.E R17, desc[UR6][R12.64+-0x4] ;  /* 0xfffffc060c117981 */ /* 0x000ea4000c1e1900 */
[----:B--2---:R-:W-:-:S04]  /*2170*/  SHF.R.S32.HI R6, RZ, 0x1f, R17 ;  /* 0x0000001fff067819 */ /* 0x004fc80000011411 */
[----:B------:R-:W-:-:S04]  /*2180*/  LEA.HI R6, R6, R17, RZ, 0x5 ;  /* 0x0000001106067211 */ /* 0x000fc800078f28ff */
[----:B------:R-:W-:-:S05]  /*2190*/  SHF.R.S32.HI R7, RZ, 0x5, R6 ;  /* 0x00000005ff077819 */ /* 0x000fca0000011406 */
[----:B------:R-:W-:-:S06]  /*21a0*/  IMAD R7, R7, 0x4, R16 ;  /* 0x0000000407077824 */ /* 0x000fcc00078e0210 */
[----:B------:R-:W2:Y:S02]  /*21b0*/  LDL R7, [R7] ;  /* 0x0000000007077983 */ /* 0x000ea40000100800 */
[----:B--2---:R-:W-:-:S04]  /*21c0*/  SHF.R.W.U32.HI R6, RZ, R17, R7 ;  /* 0x00000011ff067219 */ /* 0x004fc80000011e07 */
[----:B------:R-:W-:-:S04]  /*21d0*/  LOP3.LUT R6, R6, 0x1, RZ, 0xc0, !PT ;  /* 0x0000000106067812 */ /* 0x000fc800078ec0ff */
[----:B------:R-:W-:Y:S02]  /*21e0*/  ISETP.NE.U32.AND P1, PT, R6, 0x1, PT ;  /* 0x000000010600780c */ /* 0x000fe40003f25070 */
[----:B------:R-:W-:-:S05]  /*21f0*/  @P2 IADD3 R6, P3, PT, R14, 0x4, RZ ;  /* 0x000000040e062810 */ /* 0x000fca0007f7e0ff */
[----:B0-----:R-:W-:Y:S02]  /*2200*/  @P2 IMAD.X R10, RZ, RZ, R11, P3 ;  /* 0x000000ffff0a2224 */ /* 0x001fe400018e060b */
[----:B------:R-:W-:Y:S02]  /*2210*/  @P2 IMAD.MOV.U32 R14, RZ, RZ, R6 ;  /* 0x000000ffff0e2224 */ /* 0x000fe400078e0006 */
[----:B------:R-:W-:Y:S02]  /*2220*/  @P2 IMAD.MOV.U32 R11, RZ, RZ, R10 ;  /* 0x000000ffff0b2224 */ /* 0x000fe400078e000a */
        /* <DEDUP_REMOVED lines=19> */
[----:B------:R-:W-:Y:S01]  /*2360*/  @P2 IADD3 R6, P1, PT, R14, 0x4, RZ ;  /* 0x000000040e062810 */ /* 0x000fe20007f3e0ff */
[----:B------:R-:W-:Y:S01]  /*2370*/  @P2 IMAD.MOV.U32 R21, RZ, RZ, R11 ;  /* 0x000000ffff152224 */ /* 0x000fe200078e000b */
[----:B------:R-:W-:Y:S01]  /*2380*/  @P2 R2UR UR5, R3 ;  /* 0x00000000030522ca */ /* 0x000fe200000e0000 */
[----:B------:R-:W-:-:S02]  /*2390*/  IMAD.MOV.U32 R10, RZ, RZ, R4 ;  /* 0x000000ffff0a7224 */ /* 0x000fc400078e0004 */
[----:B------:R-:W-:Y:S01]  /*23a0*/  @P2 IMAD.X R7, RZ, RZ, R11, P1 ;  /* 0x000000ffff072224 */ /* 0x000fe200008e060b */
[----:B------:R-:W-:Y:S01]  /*23b0*/  ISETP.NE.AND P1, PT, R5, 0x508, PT ;  /* 0x000005080500780c */ /* 0x000fe20003f25270 */
[----:B------:R-:W-:Y:S02]  /*23c0*/  @P2 IMAD.MOV.U32 R14, RZ, RZ, R6 ;  /* 0x000000ffff0e2224 */ /* 0x000fe400078e0006 */
[----:B------:R-:W-:Y:S02]  /*23d0*/  @P2 IMAD.MOV.U32 R11, RZ, RZ, R7 ;  /* 0x000000ffff0b2224 */ /* 0x000fe400078e0007 */
[----:B------:R-:W-:Y:S02]  /*23e0*/  IMAD.MOV.U32 R7, RZ, RZ, R19 ;  /* 0x000000ffff077224 */ /* 0x000fe400078e0013 */
[----:B------:R-:W-:Y:S02]  /*23f0*/  IMAD.MOV.U32 R6, RZ, RZ, R0 ;  /* 0x000000ffff067224 */ /* 0x000fe400078e0000 */
[----:B------:R0:W-:Y:S04]  /*2400*/  @P2 STG.E desc[UR4][R20.64], R15 ;  /* 0x0000000f14002986 */ /* 0x0001e8000c101904 */
[----:B------:R-:W-:Y:S05]  /*2410*/  @!P1 BRA `(.L_x_44) ;  /* 0x0000000000609947 */ /* 0x000fea0003800000 */
        /* <DEDUP_REMOVED lines=8> */
[----:B------:R-:W-:Y:S01]  /*24a0*/  IADD3 R12, P2, PT, R12, 0x10, RZ ;  /* 0x000000100c0c7810 */ /* 0x000fe20007f5e0ff */
[----:B------:R-:W-:-:S04]  /*24b0*/  VIADD R5, R5, 0x4 ;  /* 0x0000000405057836 */ /* 0x000fc80000000000 */
[----:B------:R-:W-:Y:S01]  /*24c0*/  IMAD.X R13, RZ, RZ, R13, P2 ;  /* 0x000000ffff0d7224 */ /* 0x000fe200010e060d */
[----:B--2---:R-:W-:-:S04]  /*24d0*/  SHF.R.W.U32.HI R6, RZ, R15, R7 ;  /* 0x0000000fff067219 */ /* 0x004fc80000011e07 */
[----:B------:R-:W-:-:S04]  /*24e0*/  LOP3.LUT R6, R6, 0x1, RZ, 0xc0, !PT ;  /* 0x0000000106067812 */ /* 0x000fc800078ec0ff */
[----:B------:R-:W-:-:S13]  /*24f0*/  ISETP.NE.U32.AND P1, PT, R6, 0x1, PT ;  /* 0x000000010600780c */ /* 0x000fda0003f25070 */
[----:B------:R-:W-:Y:S01]  /*2500*/  @P1 R2UR UR4, R2 ;  /* 0x00000000020412ca */ /* 0x000fe200000e0000 */
[----:B------:R-:W-:Y:S01]  /*2510*/  @P1 IMAD.MOV.U32 R6, RZ, RZ, R14 ;  /* 0x000000ffff061224 */ /* 0x000fe200078e000e */
[----:B------:R-:W-:Y:S01]  /*2520*/  @P1 R2UR UR5, R3 ;  /* 0x00000000030512ca */ /* 0x000fe200000e0000 */
[----:B------:R-:W-:Y:S01]  /*2530*/  @P1 IMAD.MOV.U32 R7, RZ, RZ, R11 ;  /* 0x000000ffff071224 */ /* 0x000fe200078e000b */
[----:B------:R-:W-:-:S05]  /*2540*/  @P1 IADD3 R10, P3, PT, R14, 0x4, RZ ;  /* 0x000000040e0a1810 */ /* 0x000fca0007f7e0ff */
[----:B------:R-:W-:Y:S02]  /*2550*/  @P1 IMAD.X R17, RZ, RZ, R11, P3 ;  /* 0x000000ffff111224 */ /* 0x000fe400018e060b */
[----:B------:R-:W-:Y:S02]  /*2560*/  @P1 IMAD.MOV.U32 R14, RZ, RZ, R10 ;  /* 0x000000ffff0e1224 */ /* 0x000fe400078e000a */
[----:B------:R-:W-:Y:S02]  /*2570*/  @P1 IMAD.MOV.U32 R11, RZ, RZ, R17 ;  /* 0x000000ffff0b1224 */ /* 0x000fe400078e0011 */
[----:B------:R0:W-:Y:S01]  /*2580*/  @P1 STG.E desc[UR4][R6.64], R15 ;  /* 0x0000000f06001986 */ /* 0x0001e2000c101904 */
[----:B------:R-:W-:Y:S05]  /*2590*/  BRA `(.L_x_45) ;  /* 0xfffffff800ac7947 */ /* 0x000fea000383ffff */
.L_x_44:
[----:B------:R-:W-:Y:S05]  /*25a0*/  BSYNC.RECONVERGENT B0 ;  /* 0x0000000000007941 */ /* 0x000fea0003800200 */
.L_x_36:
[----:B------:R-:W-:Y:S05]  /*25b0*/  BSYNC.RECONVERGENT B1 ;  /* 0x0000000000017941 */ /* 0x000fea0003800200 */
.L_x_35:
[----:B------:R-:W-:Y:S01]  /*25c0*/  SHF.R.U32.HI R5, RZ, 0x2, R6 ;  /* 0x00000002ff057819 */ /* 0x000fe20000011606 */
[----:B------:R-:W-:Y:S01]  /*25d0*/  IMAD.SHL.U32 R0, R9, 0x10, RZ ;  /* 0x0000001009007824 */ /* 0x000fe200078e00ff */
[----:B------:R-:W1:Y:S01]  /*25e0*/  LDC.64 R12, c[0x0][0x388] ;  /* 0x0000e200ff0c7b82 */ /* 0x000e620000000a00 */
[----:B------:R-:W-:Y:S05]  /*25f0*/  WARPSYNC.ALL ;  /* 0x0000000000007948 */ /* 0x000fea0003800000 */
[----:B------:R-:W-:Y:S01]  /*2600*/  LOP3.LUT R5, R5, R6, RZ, 0x3c, !PT ;  /* 0x0000000605057212 */ /* 0x000fe200078e3cff */
[----:B------:R-:W-:Y:S04]  /*2610*/  BSSY.RECONVERGENT B0, `(.L_x_46) ;  /* 0x00000c5000007945 */ /* 0x000fe80003800200 */
[----:B------:R-:W-:-:S05]  /*2620*/  IMAD.SHL.U32 R4, R5, 0x2, RZ ;  /* 0x0000000205047824 */ /* 0x000fca00078e00ff */
[----:B------:R-:W-:-:S04]  /*2630*/  LOP3.LUT R0, R9, R0, R4, 0x96, !PT ;  /* 0x0000000009007212 */ /* 0x000fc800078e9604 */
[----:B------:R-:W-:Y:S01]  /*2640*/  LOP3.LUT R5, R0, R5, RZ, 0x3c, !PT ;  /* 0x0000000500057212 */ /* 0x000fe200078e3cff */
[----:B------:R-:W-:-:S03]  /*2650*/  IMAD.MOV.U32 R0, RZ, RZ, 0x2f800000 ;  /* 0x2f800000ff007424 */ /* 0x000fc600078e00ff */
[----:B------:R-:W-:Y:S01]  /*2660*/  IADD3 R4, PT, PT, R8, 0x587c5, R5 ;  /* 0x000587c508047810 */ /* 0x000fe20007ffe005 */
[----:B-1----:R-:W-:-:S03]  /*2670*/  IMAD.WIDE.U32 R12, R22, 0x142c, R12 ;  /* 0x0000142c160c7825 */ /* 0x002fc600078e000c */
[----:B------:R-:W-:-:S05]  /*2680*/  I2FP.F32.U32 R9, R4 ;  /* 0x0000000400097245 */ /* 0x000fca0000201000 */
[----:B------:R-:W-:Y:S01]  /*2690*/  FFMA R9, R9, R0, 1.1641532182693481445e-10 ;  /* 0x2f00000009097423 */ /* 0x000fe20000000000 */
[----:B------:R-:W-:Y:S04]  /*26a0*/  BAR.SYNC.DEFER_BLOCKING 0x0 ;  /* 0x0000000000007b1d */ /* 0x000fe80000010000 */
[----:B------:R-:W-:Y:S02]  /*26b0*/  FSETP.GTU.AND P1, PT, R9, 0.050000000745058059692, PT ;  /* 0x3d4ccccd0900780b */ /* 0x000fe40003f2c000 */
[----:B------:R-:W-:Y:S11]  /*26c0*/  @!P0 BRA `(.L_x_47) ;  /* 0x0000000800e48947 */ /* 0x000ff60003800000 */
[----:B------:R-:W1:Y:S01]  /*26d0*/  LDCU.64 UR4, c[0x0][0x3a0] ;  /* 0x00007400ff0477ac */ /* 0x000e620008000a00 */
[----:B------:R-:W-:Y:S01]  /*26e0*/  IMAD.MOV.U32 R16, RZ, RZ, 0x8 ;  /* 0x00000008ff107424 */ /* 0x000fe200078e00ff */
[----:B------:R-:W-:Y:S01]  /*26f0*/  R2UR UR6, R2 ;  /* 0x00000000020672ca */ /* 0x000fe200000e0000 */
[----:B------:R-:W-:Y:S01]  /*2700*/  IMAD.MOV.U32 R17, RZ, RZ, 0x0 ;  /* 0x00000000ff117424 */ /* 0x000fe200078e00ff */
[----:B------:R-:W-:Y:S01]  /*2710*/  R2UR UR7, R3 ;  /* 0x00000000030772ca */ /* 0x000fe200000e0000 */
[----:B------:R-:W-:-:S03]  /*2720*/  IMAD.WIDE.U32 R16, R22, 0x142c, R16 ;  /* 0x0000142c16107825 */ /* 0x000fc600078e0010 */
[----:B-1----:R-:W-:-:S04]  /*2730*/  IADD3 R14, P0, PT, R16, UR4, RZ ;  /* 0x00000004100e7c10 */ /* 0x002fc8000ff1e0ff */
[----:B0-----:R-:W-:Y:S01]  /*2740*/  IADD3.X R15, PT, PT, R17, UR5, RZ, P0, !PT ;  /* 0x00000005110f7c10 */ /* 0x001fe200087fe4ff */
[----:B------:R-:W0:Y:S04]  /*2750*/  LDCU.64 UR4, c[0x0][0x388] ;  /* 0x00007100ff0477ac */ /* 0x000e280008000a00 */
[----:B------:R-:W2:Y:S01]  /*2760*/  LDG.E R9, desc[UR6][R14.64+-0x8] ;  /* 0xfffff8060e097981 */ /* 0x000ea2000c1e1900 */
[----:B------:R-:W-:Y:S02]  /*2770*/  R2UR UR8, R2 ;  /* 0x00000000020872ca */ /* 0x000fe400000e0000 */
[----:B------:R-:W-:Y:S02]  /*2780*/  R2UR UR9, R3 ;  /* 0x00000000030972ca */ /* 0x000fe400000e0000 */
[----:B0-----:R-:W-:-:S04]  /*2790*/  IADD3 R16, P0, PT, R16, UR4, RZ ;  /* 0x0000000410107c10 */ /* 0x001fc8000ff1e0ff */
[----:B------:R-:W-:-:S05]  /*27a0*/  IADD3.X R17, PT, PT, R17, UR5, RZ, P0, !PT ;  /* 0x0000000511117c10 */ /* 0x000fca00087fe4ff */
[----:B--2---:R0:W-:Y:S04]  /*27b0*/  STG.E desc[UR6][R16.64+-0x8], R9 ;  /* 0xfffff80910007986 */ /* 0x0041e8000c101906 */
[----:B------:R-:W2:Y:S01]  /*27c0*/  LDG.E R11, desc[UR8][R14.64+-0x4] ;  /* 0xfffffc080e0b7981 */ /* 0x000ea2000c1e1900 */
[----:B------:R-:W-:Y:S02]  /*27d0*/  R2UR UR4, R2 ;  /* 0x00000000020472ca */ /* 0x000fe400000e0000 */
[----:B------:R-:W-:-:S13]  /*27e0*/  R2UR UR5, R3 ;  /* 0x00000000030572ca */ /* 0x000fda00000e0000 */
[----:B--2---:R1:W-:Y:S04]  /*27f0*/  STG.E desc[UR4][R16.64+-0x4], R11 ;  /* 0xfffffc0b10007986 */ /* 0x0043e8000c101904 */
[----:B------:R-:W2:Y:S04]  /*2800*/  LDG.E R19, desc[UR6][R14.64] ;  /* 0x000000060e137981 */ /* 0x000ea8000c1e1900 */
[----:B--2---:R2:W-:Y:S04]  /*2810*/  STG.E desc[UR4][R16.64], R19 ;  /* 0x0000001310007986 */ /* 0x0045e8000c101904 */
[----:B------:R-:W3:Y:S04]  /*2820*/  LDG.E R21, desc[UR6][R14.64+0x4] ;  /* 0x000004060e157981 */ /* 0x000ee8000c1e1900 */
[----:B---3--:R3:W-:Y:S04]  /*2830*/  STG.E desc[UR4][R16.64+0x4], R21 ;  /* 0x0000041510007986 */ /* 0x0087e8000c101904 */
[----:B0-----:R-:W4:Y:S04]  /*2840*/  LDG.E R9, desc[UR6][R14.64+0x8] ;  /* 0x000008060e097981 */ /* 0x001f28000c1e1900 */
[----:B----4-:R0:W-:Y:S04]  /*2850*/  STG.E desc[UR4][R16.64+0x8], R9 ;  /* 0x0000080910007986 */ /* 0x0101e8000c101904 */
[----:B-1----:R-:W4:Y:S04]  /*2860*/  LDG.E R11, desc[UR6][R14.64+0xc] ;  /* 0x00000c060e0b7981 */ /* 0x002f28000c1e1900 */
[----:B----4-:R1:W-:Y:S04]  /*2870*/  STG.E desc[UR4][R16.64+0xc], R11 ;  /* 0x00000c0b10007986 */ /* 0x0103e8000c101904 */
[----:B--2---:R-:W2:Y:S04]  /*2880*/  LDG.E R19, desc[UR6][R14.64+0x10] ;  /* 0x000010060e137981 */ /* 0x004ea8000c1e1900 */
[----:B--2---:R2:W-:Y:S04]  /*2890*/  STG.E desc[UR4][R16.64+0x10], R19 ;  /* 0x0000101310007986 */ /* 0x0045e8000c101904 */
[----:B---3--:R-:W3:Y:S04]  /*28a0*/  LDG.E R21, desc[UR6][R14.64+0x14] ;  /* 0x000014060e157981 */ /* 0x008ee8000c1e1900 */
[----:B---3--:R3:W-:Y:S04]  /*28b0*/  STG.E desc[UR4][R16.64+0x14], R21 ;  /* 0x0000141510007986 */ /* 0x0087e8000c101904 */
[----:B0-----:R-:W4:Y:S04]  /*28c0*/  LDG.E R9, desc[UR6][R14.64+0x18] ;  /* 0x000018060e097981 */ /* 0x001f28000c1e1900 */
[----:B----4-:R3:W-:Y:S04]  /*28d0*/  STG.E desc[UR4][R16.64+0x18], R9 ;  /* 0x0000180910007986 */ /* 0x0107e8000c101904 */
[----:B-1----:R-:W4:Y:S01]  /*28e0*/  LDG.E R11, desc[UR6][R14.64+0x1c] ;  /* 0x00001c060e0b7981 */ /* 0x002f22000c1e1900 */
[----:B------:R-:W-:-:S02]  /*28f0*/  IADD3 R6, P0, PT, R14, 0x20, RZ ;  /* 0x000000200e067810 */ /* 0x000fc40007f1e0ff */
[----:B------:R-:W-:Y:S01]  /*2900*/  IADD3 R4, P2, PT, R16, 0x20, RZ ;  /* 0x0000002010047810 */ /* 0x000fe20007f5e0ff */
[----:B----4-:R3:W-:Y:S04]  /*2910*/  STG.E desc[UR4][R16.64+0x1c], R11 ;  /* 0x00001c0b10007986 */ /* 0x0107e8000c101904 */
[----:B--2---:R-:W2:Y:S01]  /*2920*/  LDG.E R19, desc[UR6][R14.64+0x20] ;  /* 0x000020060e137981 */ /* 0x004ea2000c1e1900 */
[----:B------:R-:W-:Y:S02]  /*2930*/  IMAD.X R25, RZ, RZ, R15, P0 ;  /* 0x000000ffff197224 */ /* 0x000fe400000e060f */
[----:B------:R-:W-:Y:S01]  /*2940*/  IMAD.X R23, RZ, RZ, R17, P2 ;  /* 0x000000ffff177224 */ /* 0x000fe200010e0611 */
[----:B--2---:R3:W-:Y:S01]  /*2950*/  STG.E desc[UR4][R16.64+0x20], R19 ;  /* 0x0000201310007986 */ /* 0x0047e2000c101904 */
[----:B------:R-:W-:-:S05]  /*2960*/  UMOV UR4, 0x8 ;  /* 0x0000000800047882 */ /* 0x000fca0000000000 */
.L_x_48:
[----:B------:R-:W-:Y:S01]  /*2970*/  R2UR UR6, R2 ;  /* 0x00000000020672ca */ /* 0x000fe200000e0000 */
[----:B------:R-:W-:Y:S01]  /*2980*/  IMAD.MOV.U32 R14, RZ, RZ, R6 ;  /* 0x000000ffff0e7224 */ /* 0x000fe200078e0006 */
[----:B------:R-:W-:Y:S01]  /*2990*/  R2UR UR7, R3 ;  /* 0x00000000030772ca */ /* 0x000fe200000e0000 */
[----:B------:R-:W-:-:S12]  /*29a0*/  IMAD.MOV.U32 R15, RZ, RZ, R25 ;  /* 0x000000ffff0f7224 */ /* 0x000fd800078e0019 */
[----:B---34-:R-:W2:Y:S01]  /*29b0*/  LDG.E R9, desc[UR6][R14.64+0x4] ;  /* 0x000004060e097981 */ /* 0x018ea2000c1e1900 */
[----:B------:R-:W-:Y:S01]  /*29c0*/  R2UR UR8, R2 ;  /* 0x00000000020872ca */ /* 0x000fe200000e0000 */
[----:B------:R-:W-:Y:S01]  /*29d0*/  IMAD.MOV.U32 R16, RZ, RZ, R4 ;  /* 0x000000ffff107224 */ /* 0x000fe200078e0004 */
[----:B------:R-:W-:Y:S01]  /*29e0*/  R2UR UR9, R3 ;  /* 0x00000000030972ca */ /* 0x000fe200000e0000 */
[----:B------:R-:W-:-:S05]  /*29f0*/  IMAD.MOV.U32 R17, RZ, RZ, R23 ;  /* 0x000000ffff117224 */ /* 0x000fca00078e0017 */
[----:B--2---:R0:W-:Y:S07]  /*2a00*/  STG.E desc[UR6][R16.64+0x4], R9 ;  /* 0x0000040910007986 */ /* 0x0041ee000c101906 */
[----:B------:R-:W2:Y:S04]  /*2a10*/  LDG.E R11, desc[UR8][R14.64+0x8] ;  /* 0x000008080e0b7981 */ /* 0x000ea8000c1e1900 */
        /* <DEDUP_REMOVED lines=119> */
[----:B-1----:R-:W5:Y:S04]  /*3190*/  LDG.E R11, desc[UR8][R14.64+0xf8] ;  /* 0x0000f8080e0b7981 */ /* 0x002f68000c1e1900 */
[----:B-----5:R4:W-:Y:S04]  /*31a0*/  STG.E desc[UR6][R16.64+0xf8], R11 ;  /* 0x0000f80b10007986 */ /* 0x0209e8000c101906 */
[----:B--2---:R-:W2:Y:S04]  /*31b0*/  LDG.E R19, desc[UR8][R14.64+0xfc] ;  /* 0x0000fc080e137981 */ /* 0x004ea8000c1e1900 */
[----:B--2---:R4:W-:Y:S04]  /*31c0*/  STG.E desc[UR6][R16.64+0xfc], R19 ;  /* 0x0000fc1310007986 */ /* 0x0049e8000c101906 */
[----:B---3--:R-:W2:Y:S01]  /*31d0*/  LDG.E R21, desc[UR8][R14.64+0x100] ;  /* 0x000100080e157981 */ /* 0x008ea2000c1e1900 */
[----:B------:R-:W-:Y:S01]  /*31e0*/  UIADD3 UR4, UPT, UPT, UR4, 0x40, URZ ;  /* 0x0000004004047890 */ /* 0x000fe2000fffe0ff */
[----:B------:R-:W-:-:S02]  /*31f0*/  IADD3 R6, P0, PT, R14, 0x100, RZ ;  /* 0x000001000e067810 */ /* 0x000fc40007f1e0ff */
[----:B------:R-:W-:Y:S01]  /*3200*/  IADD3 R4, P2, PT, R16, 0x100, RZ ;  /* 0x0000010010047810 */ /* 0x000fe20007f5e0ff */
[----:B------:R-:W-:Y:S02]  /*3210*/  UISETP.NE.AND UP0, UPT, UR4, 0x508, UPT ;  /* 0x000005080400788c */ /* 0x000fe4000bf05270 */
[----:B------:R-:W-:Y:S02]  /*3220*/  IMAD.X R25, RZ, RZ, R15, P0 ;  /* 0x000000ffff197224 */ /* 0x000fe400000e060f */
[----:B------:R-:W-:Y:S01]  /*3230*/  IMAD.X R23, RZ, RZ, R17, P2 ;  /* 0x000000ffff177224 */ /* 0x000fe200010e0611 */
[----:B--2---:R4:W-:Y:S04]  /*3240*/  STG.E desc[UR6][R16.64+0x100], R21 ;  /* 0x0001001510007986 */ /* 0x0049e8000c101906 */
[----:B------:R-:W-:Y:S05]  /*3250*/  BRA.U UP0, `(.L_x_48) ;  /* 0xfffffff500c47547 */ /* 0x000fea000b83ffff */
.L_x_47:
[----:B------:R-:W-:Y:S05]  /*3260*/  BSYNC.RECONVERGENT B0 ;  /* 0x0000000000007941 */ /* 0x000fea0003800200 */
.L_x_46:
[----:B------:R-:W-:Y:S04]  /*3270*/  BSSY.RECONVERGENT B0, `(.L_x_49) ;  /* 0x0000026000007945 */ /* 0x000fe80003800200 */
[----:B------:R-:W-:Y:S05]  /*3280*/  @P1 BRA `(.L_x_50) ;  /* 0x0000000000901947 */ /* 0x000fea0003800000 */
[----:B------:R-:W-:Y:S02]  /*3290*/  SHF.R.U32.HI R4, RZ, 0x2, R7 ;  /* 0x00000002ff047819 */ /* 0x000fe40000011607 */
[----:B----4-:R-:W-:Y:S02]  /*32a0*/  SHF.R.U32.HI R9, RZ, 0x2, R10 ;  /* 0x00000002ff097819 */ /* 0x010fe4000001160a */
[----:B------:R-:W-:Y:S01]  /*32b0*/  LOP3.LUT R4, R4, R7, RZ, 0x3c, !PT ;  /* 0x0000000704047212 */ /* 0x000fe200078e3cff */
[----:B------:R-:W-:Y:S01]  /*32c0*/  IMAD.SHL.U32 R7, R5, 0x10, RZ ;  /* 0x0000001005077824 */ /* 0x000fe200078e00ff */
[----:B------:R-:W-:Y:S02]  /*32d0*/  LOP3.LUT R9, R9, R10, RZ, 0x3c, !PT ;  /* 0x0000000a09097212 */ /* 0x000fe400078e3cff */
[----:B------:R-:W-:Y:S01]  /*32e0*/  R2UR UR6, R2 ;  /* 0x00000000020672ca */ /* 0x000fe200000e0000 */
[----:B------:R-:W-:Y:S01]  /*32f0*/  IMAD.SHL.U32 R6, R4, 0x2, RZ ;  /* 0x0000000204067824 */ /* 0x000fe200078e00ff */
[----:B------:R-:W-:-:S02]  /*3300*/  R2UR UR7, R3 ;  /* 0x00000000030772ca */ /* 0x000fc400000e0000 */
[----:B------:R-:W-:Y:S02]  /*3310*/  R2UR UR4, R2 ;  /* 0x00000000020472ca */ /* 0x000fe400000e0000 */
[----:B------:R-:W-:Y:S02]  /*3320*/  LOP3.LUT R6, R4, R6, R7, 0x96, !PT ;  /* 0x0000000604067212 */ /* 0x000fe400078e9607 */
[----:B------:R-:W-:Y:S02]  /*3330*/  R2UR UR5, R3 ;  /* 0x00000000030572ca */ /* 0x000fe400000e0000 */
[----:B------:R-:W-:Y:S01]  /*3340*/  LOP3.LUT R5, R6, R5, RZ, 0x3c, !PT ;  /* 0x0000000506057212 */ /* 0x000fe200078e3cff */
[----:B------:R-:W-:-:S04]  /*3350*/  IMAD.SHL.U32 R6, R9, 0x2, RZ ;  /* 0x0000000209067824 */ /* 0x000fc800078e00ff */
[----:B------:R-:W-:-:S05]  /*3360*/  IMAD.SHL.U32 R4, R5, 0x10, RZ ;  /* 0x0000001005047824 */ /* 0x000fca00078e00ff */
[----:B------:R-:W-:-:S04]  /*3370*/  LOP3.LUT R4, R9, R6, R4, 0x96, !PT ;  /* 0x0000000609047212 */ /* 0x000fc800078e9604 */
[----:B------:R-:W-:Y:S02]  /*3380*/  LOP3.LUT R7, R4, R5, RZ, 0x3c, !PT ;  /* 0x0000000504077212 */ /* 0x000fe400078e3cff */
[C---:B------:R-:W-:Y:S02]  /*3390*/  IADD3 R5, PT, PT, R8.reuse, 0xb0f8a, R5 ;  /* 0x000b0f8a08057810 */ /* 0x040fe40007ffe005 */
[----:B------:R-:W-:Y:S02]  /*33a0*/  IADD3 R7, PT, PT, R8, 0x10974f, R7 ;  /* 0x0010974f08077810 */ /* 0x000fe40007ffe007 */
[----:B------:R-:W-:Y:S02]  /*33b0*/  I2FP.F32.U32 R5, R5 ;  /* 0x0000000500057245 */ /* 0x000fe40000201000 */
[----:B------:R-:W-:-:S03]  /*33c0*/  I2FP.F32.U32 R7, R7 ;  /* 0x0000000700077245 */ /* 0x000fc60000201000 */
[-C--:B------:R-:W-:Y:S02]  /*33d0*/  FFMA R5, R5, R0.reuse, 1.1641532182693481445e-10 ;  /* 0x2f00000005057423 */ /* 0x080fe40000000000 */
[----:B------:R-:W-:Y:S02]  /*33e0*/  FFMA R7, R7, R0, 1.1641532182693481445e-10 ;  /* 0x2f00000007077423 */ /* 0x000fe40000000000 */
[----:B------:R-:W-:Y:S02]  /*33f0*/  FMUL R0, R5, 1291 ;  /* 0x44a1600005007820 */ /* 0x000fe40000400000 */
[----:B------:R-:W-:-:S04]  /*3400*/  FMUL R9, R7, 1291 ;  /* 0x44a1600007097820 */ /* 0x000fc80000400000 */
[----:B------:R-:W1:Y:S08]  /*3410*/  FRND.CEIL R0, R0 ;  /* 0x0000000000007307 */ /* 0x000e700000209000 */
[----:B------:R-:W2:Y:S01]  /*3420*/  FRND.CEIL R9, R9 ;  /* 0x0000000900097307 */ /* 0x000ea20000209000 */
[----:B-1----:R-:W-:-:S07]  /*3430*/  FADD R8, R0, -1 ;  /* 0xbf80000000087421 */ /* 0x002fce0000000000 */
[----:B------:R-:W1:Y:S01]  /*3440*/  F2I.TRUNC.NTZ R5, R8 ;  /* 0x0000000800057305 */ /* 0x000e62000020f100 */
[----:B--2---:R-:W-:-:S07]  /*3450*/  FADD R10, R9, -1 ;  /* 0xbf800000090a7421 */ /* 0x004fce0000000000 */
[----:B------:R-:W2:Y:S01]  /*3460*/  F2I.TRUNC.NTZ R7, R10 ;  /* 0x0000000a00077305 */ /* 0x000ea2000020f100 */
[----:B-1----:R-:W-:-:S05]  /*3470*/  IMAD.WIDE R4, R5, 0x4, R12 ;  /* 0x0000000405047825 */ /* 0x002fca00078e020c */
[----:B------:R-:W3:Y:S01]  /*3480*/  LDG.E R9, desc[UR4][R4.64] ;  /* 0x0000000404097981 */ /* 0x000ee2000c1e1900 */
[----:B--2---:R-:W-:-:S05]  /*3490*/  IMAD.WIDE R6, R7, 0x4, R12 ;  /* 0x0000000407067825 */ /* 0x004fca00078e020c */
[----:B------:R-:W2:Y:S04]  /*34a0*/  LDG.E R11, desc[UR6][R6.64] ;  /* 0x00000006060b7981 */ /* 0x000ea8000c1e1900 */
[----:B--2---:R1:W-:Y:S04]  /*34b0*/  STG.E desc[UR4][R4.64], R11 ;  /* 0x0000000b04007986 */ /* 0x0043e8000c101904 */
[----:B---3--:R1:W-:Y:S02]  /*34c0*/  STG.E desc[UR6][R6.64], R9 ;  /* 0x0000000906007986 */ /* 0x0083e4000c101906 */
.L_x_50:
[----:B------:R-:W-:Y:S05]  /*34d0*/  BSYNC.RECONVERGENT B0 ;  /* 0x0000000000007941 */ /* 0x000fea0003800200 */
.L_x_49:
[C---:B------:R-:W-:Y:S01]  /*34e0*/  R2UR UR4, R2.reuse ;  /* 0x00000000020472ca */ /* 0x040fe200000e0000 */
[----:B0-----:R-:W0:Y:S01]  /*34f0*/  LDC.64 R14, c[0x0][0x380] ;  /* 0x0000e000ff0e7b82 */ /* 0x001e220000000a00 */
[C---:B------:R-:W-:Y:S02]  /*3500*/  R2UR UR5, R3.reuse ;  /* 0x00000000030572ca */ /* 0x040fe400000e0000 */
[C---:B------:R-:W-:Y:S02]  /*3510*/  R2UR UR6, R2.reuse ;  /* 0x00000000020672ca */ /* 0x040fe400000e0000 */
[C---:B------:R-:W-:Y:S02]  /*3520*/  R2UR UR7, R3.reuse ;  /* 0x00000000030772ca */ /* 0x040fe400000e0000 */
[----:B------:R-:W-:Y:S02]  /*3530*/  R2UR UR8, R2 ;  /* 0x00000000020872ca */ /* 0x000fe400000e0000 */
[----:B------:R-:W-:-:S02]  /*3540*/  R2UR UR9, R3 ;  /* 0x00000000030972ca */ /* 0x000fc400000e0000 */
[----:B------:R-:W-:-:S03]  /*3550*/  R2UR UR10, R2 ;  /* 0x00000000020a72ca */ /* 0x000fc600000e0000 */
[----:B------:R-:W0:Y:S01]  /*3560*/  LDG.E R0, desc[UR4][R12.64] ;  /* 0x000000040c007981 */ /* 0x000e22000c1e1900 */
[----:B------:R-:W-:-:S03]  /*3570*/  R2UR UR11, R3 ;  /* 0x00000000030b72ca */ /* 0x000fc600000e0000 */
[----:B-1----:R-:W2:Y:S04]  /*3580*/  LDG.E R7, desc[UR6][R12.64+0x4] ;  /* 0x000004060c077981 */ /* 0x002ea8000c1e1900 */
[----:B------:R-:W3:Y:S04]  /*3590*/  LDG.E R23, desc[UR8][R12.64+0x8] ;  /* 0x000008080c177981 */ /* 0x000ee8000c1e1900 */
[----:B------:R-:W5:Y:S04]  /*35a0*/  LDG.E R29, desc[UR4][R12.64+0xc] ;  /* 0x00000c040c1d7981 */ /* 0x000f68000c1e1900 */
[----:B----4-:R-:W4:Y:S04]  /*35b0*/  LDG.E R9, desc[UR10][R12.64+0x10] ;  /* 0x0000100a0c097981 */ /* 0x010f28000c1e1900 */
[----:B------:R-:W4:Y:S04]  /*35c0*/  LDG.E R25, desc[UR6][R12.64+0x14] ;  /* 0x000014060c197981 */ /* 0x000f28000c1e1900 */
[----:B------:R-:W4:Y:S04]  /*35d0*/  LDG.E R11, desc[UR4][R12.64+0x18] ;  /* 0x000018040c0b7981 */ /* 0x000f28000c1e1900 */
[----:B------:R-:W4:Y:S04]  /*35e0*/  LDG.E R21, desc[UR8][R12.64+0x1c] ;  /* 0x00001c080c157981 */ /* 0x000f28000c1e1900 */
[----:B------:R-:W4:Y:S04]  /*35f0*/  LDG.E R19, desc[UR6][R12.64+0x20] ;  /* 0x000020060c137981 */ /* 0x000f28000c1e1900 */
[----:B------:R-:W4:Y:S04]  /*3600*/  LDG.E R5, desc[UR10][R12.64+0x24] ;  /* 0x0000240a0c057981 */ /* 0x000f28000c1e1900 */
[----:B------:R-:W4:Y:S01]  /*3610*/  LDG.E R18, desc[UR4][R12.64+0x28] ;  /* 0x000028040c127981 */ /* 0x000f22000c1e1900 */
[----:B0-----:R-:W-:-:S04]  /*3620*/  IMAD.WIDE R26, R0, 0x142c, R14 ;  /* 0x0000142c001a7825 */ /* 0x001fc800078e020e */
[----:B--2---:R-:W-:-:S04]  /*3630*/  IMAD.WIDE R26, R7, 0x4, R26 ;  /* 0x00000004071a7825 */ /* 0x004fc800078e021a */
[--C-:B------:R-:W-:Y:S01]  /*3640*/  IMAD.WIDE R6, R7, 0x142c, R14.reuse ;  /* 0x0000142c07067825 */ /* 0x100fe200078e020e */
[----:B------:R4:W2:Y:S03]  /*3650*/  LDG.E R4, desc[UR4][R26.64] ;  /* 0x000000041a047981 */ /* 0x0008a6000c1e1900 */
[----:B---3--:R-:W-:-:S04]  /*3660*/  IMAD.WIDE R16, R23, 0x142c, R14 ;  /* 0x0000142c17107825 */ /* 0x008fc800078e020e */
[----:B------:R-:W-:-:S04]  /*3670*/  IMAD.WIDE R6, R23, 0x4, R6 ;  /* 0x0000000417067825 */ /* 0x000fc800078e0206 */
[C---:B-----5:R-:W-:Y:S02]  /*3680*/  IMAD.WIDE R16, R29.reuse, 0x4, R16 ;  /* 0x000000041d107825 */ /* 0x060fe400078e0210 */
[----:B------:R-:W3:Y:S02]  /*3690*/  LDG.E R7, desc[UR6][R6.64] ;  /* 0x0000000606077981 */ /* 0x000ee4000c1e1900 */
[----:B------:R-:W-:-:S04]  /*36a0*/  IMAD.WIDE R28, R29, 0x142c, R14 ;  /* 0x0000142c1d1c7825 */ /* 0x000fc800078e020e */
[----:B----4-:R-:W-:-:S04]  /*36b0*/  IMAD.WIDE R26, R9, 0x142c, R14 ;  /* 0x0000142c091a7825 */ /* 0x010fc800078e020e */
[----:B------:R-:W-:Y:S01]  /*36c0*/  IMAD.WIDE R28, R9, 0x4, R28 ;  /* 0x00000004091c7825 */ /* 0x000fe200078e021c */
[----:B------:R0:W4:Y:S03]  /*36d0*/  LDG.E R6, desc[UR8][R16.64] ;  /* 0x0000000810067981 */ /* 0x000126000c1e1900 */
[C---:B------:R-:W-:Y:S01]  /*36e0*/  IMAD.WIDE R26, R25.reuse, 0x4, R26 ;  /* 0x00000004191a7825 */ /* 0x040fe200078e021a */
[----:B------:R-:W5:Y:S03]  /*36f0*/  LDG.E R8, desc[UR4][R28.64] ;  /* 0x000000041c087981 */ /* 0x000f66000c1e1900 */
[--C-:B------:R-:W-:Y:S01]  /*3700*/  IMAD.WIDE R24, R25, 0x142c, R14.reuse ;  /* 0x0000142c19187825 */ /* 0x100fe200078e020e */
[----:B------:R1:W5:Y:S03]  /*3710*/  LDG.E R9, desc[UR10][R26.64] ;  /* 0x0000000a1a097981 */ /* 0x000366000c1e1900 */
[----:B0-----:R-:W-:-:S04]  /*3720*/  IMAD.WIDE R16, R11, 0x142c, R14 ;  /* 0x0000142c0b107825 */ /* 0x001fc800078e020e */
[----:B------:R-:W-:-:S04]  /*3730*/  IMAD.WIDE R24, R11, 0x4, R24 ;  /* 0x000000040b187825 */ /* 0x000fc800078e0218 */
[C---:B------:R-:W-:Y:S02]  /*3740*/  IMAD.WIDE R10, R21.reuse, 0x142c, R14 ;  /* 0x0000142c150a7825 */ /* 0x040fe400078e020e */
[----:B------:R-:W5:Y:S02]  /*3750*/  LDG.E R24, desc[UR6][R24.64] ;  /* 0x0000000618187981 */ /* 0x000f64000c1e1900 */
[----:B------:R-:W-:-:S04]  /*3760*/  IMAD.WIDE R16, R21, 0x4, R16 ;  /* 0x0000000415107825 */ /* 0x000fc800078e0210 */
[C---:B------:R-:W-:Y:S02]  /*3770*/  IMAD.WIDE R20, R19.reuse, 0x142c, R14 ;  /* 0x0000142c13147825 */ /* 0x040fe400078e020e */
[----:B------:R-:W5:Y:S02]  /*3780*/  LDG.E R16, desc[UR4][R16.64] ;  /* 0x0000000410107981 */ /* 0x000f64000c1e1900 */
[----:B------:R-:W-:-:S04]  /*3790*/  IMAD.WIDE R10, R19, 0x4, R10 ;  /* 0x00000004130a7825 */ /* 0x000fc800078e020a */
[C---:B-1----:R-:W-:Y:S02]  /*37a0*/  IMAD.WIDE R26, R5.reuse, 0x142c, R14 ;  /* 0x0000142c051a7825 */ /* 0x042fe400078e020e */
[----:B------:R-:W5:Y:S02]  /*37b0*/  LDG.E R10, desc[UR8][R10.64] ;  /* 0x000000080a0a7981 */ /* 0x000f64000c1e1900 */
[----:B------:R-:W-:-:S04]  /*37c0*/  IMAD.WIDE R20, R5, 0x4, R20 ;  /* 0x0000000405147825 */ /* 0x000fc800078e0214 */
[----:B------:R-:W-:Y:S02]  /*37d0*/  IMAD.WIDE R26, R18, 0x4, R26 ;  /* 0x00000004121a7825 */ /* 0x000fe400078e021a */
[----:B------:R-:W5:Y:S04]  /*37e0*/  LDG.E R20, desc[UR10][R20.64] ;  /* 0x0000000a14147981 */ /* 0x000f68000c1e1900 */
[----:B------:R-:W5:Y:S01]  /*37f0*/  LDG.E R26, desc[UR6][R26.64] ;  /* 0x000000061a1a7981 */ /* 0x000f62000c1e1900 */
[----:B------:R-:W-:Y:S01]  /*3800*/  UMOV UR4, 0xa ;  /* 0x0000000a00047882 */ /* 0x000fe20000000000 */
[----:B--2---:R-:W-:-:S04]  /*3810*/  FADD R4, RZ, R4 ;  /* 0x00000004ff047221 */ /* 0x004fc80000000000 */
[----:B---3--:R-:W-:-:S04]  /*3820*/  FADD R7, R4, R7 ;  /* 0x0000000704077221 */ /* 0x008fc80000000000 */
[----:B----4-:R-:W-:-:S04]  /*3830*/  FADD R7, R7, R6 ;  /* 0x0000000607077221 */ /* 0x010fc80000000000 */
[----:B-----5:R-:W-:-:S04]  /*3840*/  FADD R8, R7, R8 ;  /* 0x0000000807087221 */ /* 0x020fc80000000000 */
[----:B------:R-:W-:-:S04]  /*3850*/  FADD R9, R8, R9 ;  /* 0x0000000908097221 */ /* 0x000fc80000000000 */
[----:B------:R-:W-:-:S04]  /*3860*/  FADD R9, R9, R24 ;  /* 0x0000001809097221 */ /* 0x000fc80000000000 */
[----:B------:R-:W-:Y:S01]  /*3870*/  FADD R9, R9, R16 ;  /* 0x0000001009097221 */ /* 0x000fe20000000000 */
[----:B------:R-:W-:-:S03]  /*3880*/  IADD3 R16, P0, PT, R12, 0x30, RZ ;  /* 0x000000300c107810 */ /* 0x000fc60007f1e0ff */
[----:B------:R-:W-:Y:S02]  /*3890*/  FADD R9, R9, R10 ;  /* 0x0000000a09097221 */ /* 0x000fe40000000000 */
[----:B------:R-:W-:Y:S02]  /*38a0*/  IMAD.X R17, RZ, RZ, R13, P0 ;  /* 0x000000ffff117224 */ /* 0x000fe400000e060d */
[----:B------:R-:W-:-:S04]  /*38b0*/  FADD R9, R9, R20 ;  /* 0x0000001409097221 */ /* 0x000fc80000000000 */
[----:B------:R-:W-:-:S07]  /*38c0*/  FADD R19, R9, R26 ;  /* 0x0000001a09137221 */ /* 0x000fce0000000000 */
.L_x_51:
[----:B------:R-:W-:Y:S02]  /*38d0*/  R2UR UR6, R2 ;  /* 0x00000000020672ca */ /* 0x000fe400000e0000 */
[----:B------:R-:W-:-:S13]  /*38e0*/  R2UR UR7, R3 ;  /* 0x00000000030772ca */ /* 0x000fda00000e0000 */
[----:B------:R-:W2:Y:S04]  /*38f0*/  LDG.E R11, desc[UR6][R16.64+-0x4] ;  /* 0xfffffc06100b7981 */ /* 0x000ea8000c1e1900 */
[----:B------:R-:W3:Y:S04]  /*3900*/  LDG.E R25, desc[UR6][R16.64] ;  /* 0x0000000610197981 */ /* 0x000ee8000c1e1900 */
[----:B------:R-:W4:Y:S04]  /*3910*/  LDG.E R7, desc[UR6][R16.64+0x4] ;  /* 0x0000040610077981 */ /* 0x000f28000c1e1900 */
[----:B------:R-:W5:Y:S04]  /*3920*/  LDG.E R5, desc[UR6][R16.64+0x8] ;  /* 0x0000080610057981 */ /* 0x000f68000c1e1900 */
[----:B------:R-:W5:Y:S01]  /*3930*/  LDG.E R27, desc[UR6][R16.64+0xc] ;  /* 0x00000c06101b7981 */ /* 0x000f62000c1e1900 */
[----:B------:R-:W-:Y:S01]  /*3940*/  IMAD.WIDE R8, R18, 0x142c, R14 ;  /* 0x0000142c12087825 */ /* 0x000fe200078e020e */
[----:B------:R-:W-:-:S02]  /*3950*/  R2UR UR8, R2 ;  /* 0x00000000020872ca */ /* 0x000fc400000e0000 */
[----:B------:R-:W-:Y:S01]  /*3960*/  R2UR UR9, R3 ;  /* 0x00000000030972ca */ /* 0x000fe200000e0000 */
[----:B------:R-:W5:Y:S01]  /*3970*/  LDG.E R23, desc[UR6][R16.64+0x30] ;  /* 0x0000300610177981 */ /* 0x000f62000c1e1900 */
[----:B--2---:R-:W-:-:S05]  /*3980*/  IMAD.WIDE R8, R11, 0x4, R8 ;  /* 0x000000040b087825 */ /* 0x004fca00078e0208 */
[----:B------:R0:W2:Y:S01]  /*3990*/  LDG.E R18, desc[UR6][R8.64] ;  /* 0x0000000608127981 */ /* 0x0000a2000c1e1900 */
[----:B------:R-:W-:-:S04]  /*39a0*/  IMAD.WIDE R10, R11, 0x142c, R14 ;  /* 0x0000142c0b0a7825 */ /* 0x000fc800078e020e */
[----:B---3--:R-:W-:-:S04]  /*39b0*/  IMAD.WIDE R10, R25, 0x4, R10 ;  /* 0x00000004190a7825 */ /* 0x008fc800078e020a */
[--C-:B------:R-:W-:Y:S01]  /*39c0*/  IMAD.WIDE R24, R25, 0x142c, R14.reuse ;  /* 0x0000142c19187825 */ /* 0x100fe200078e020e */
[----:B------:R1:W3:Y:S03]  /*39d0*/  LDG.E R21, desc[UR6][R10.64] ;  /* 0x000000060a157981 */ /* 0x0002e6000c1e1900 */
[----:B----4-:R-:W-:-:S04]  /*39e0*/  IMAD.WIDE R28, R7, 0x142c, R14 ;  /* 0x0000142c071c7825 */ /* 0x010fc800078e020e */
[----:B------:R-:W-:Y:S02]  /*39f0*/  IMAD.WIDE R24, R7, 0x4, R24 ;  /* 0x0000000407187825 */ /* 0x000fe400078e0218 */
[----:B------:R-:W4:Y:S02]  /*3a00*/  LDG.E R7, desc[UR6][R16.64+0x14] ;  /* 0x0000140610077981 */ /* 0x000f24000c1e1900 */
[C---:B-----5:R-:W-:Y:S02]  /*3a10*/  IMAD.WIDE R28, R5.reuse, 0x4, R28 ;  /* 0x00000004051c7825 */ /* 0x060fe400078e021c */
[----:B------:R-:W5:Y:S04]  /*3a20*/  LDG.E R6, desc[UR6][R24.64] ;  /* 0x0000000618067981 */ /* 0x000f68000c1e1900 */
[----:B------:R-:W4:Y:S01]  /*3a30*/  LDG.E R4, desc[UR6][R28.64] ;  /* 0x000000061c047981 */ /* 0x000f22000c1e1900 */
[----:B0-----:R-:W-:-:S03]  /*3a40*/  IMAD.WIDE R8, R5, 0x142c, R14 ;  /* 0x0000142c05087825 */ /* 0x001fc600078e020e */
[----:B------:R-:W4:Y:S01]  /*3a50*/  LDG.E R5, desc[UR8][R16.64+0x10] ;  /* 0x0000100810057981 */ /* 0x000f22000c1e1900 */
[----:B-1----:R-:W-:-:S03]  /*3a60*/  IMAD.WIDE R10, R27, 0x4, R8 ;  /* 0x000000041b0a7825 */ /* 0x002fc600078e0208 */
[----:B------:R-:W4:Y:S04]  /*3a70*/  LDG.E R24, desc[UR6][R16.64+0x28] ;  /* 0x0000280610187981 */ /* 0x000f28000c1e1900 */
[----:B------:R-:W4:Y:S04]  /*3a80*/  LDG.E R20, desc[UR6][R10.64] ;  /* 0x000000060a147981 */ /* 0x000f28000c1e1900 */
[----:B------:R-:W4:Y:S04]  /*3a90*/  LDG.E R8, desc[UR6][R16.64+0x18] ;  /* 0x0000180610087981 */ /* 0x000f28000c1e1900 */
[----:B------:R-:W4:Y:S04]  /*3aa0*/  LDG.E R9, desc[UR6][R16.64+0x1c] ;  /* 0x00001c0610097981 */ /* 0x000f28000c1e1900 */
[----:B------:R-:W4:Y:S04]  /*3ab0*/  LDG.E R10, desc[UR6][R16.64+0x20] ;  /* 0x00002006100a7981 */ /* 0x000f28000c1e1900 */
[----:B------:R-:W4:Y:S04]  /*3ac0*/  LDG.E R11, desc[UR6][R16.64+0x24] ;  /* 0x00002406100b7981 */ /* 0x000f28000c1e1900 */
[----:B------:R-:W4:Y:S04]  /*3ad0*/  LDG.E R25, desc[UR6][R16.64+0x2c] ;  /* 0x00002c0610197981 */ /* 0x000f28000c1e1900 */
[----:B------:R-:W4:Y:S01]  /*3ae0*/  LDG.E R29, desc[UR6][R16.64+0x38] ;  /* 0x00003806101d7981 */ /* 0x000f22000c1e1900 */
[----:B--2---:R-:W-:-:S03]  /*3af0*/  FADD R26, R18, R19 ;  /* 0x00000013121a7221 */ /* 0x004fc60000000000 */
[----:B------:R-:W2:Y:S04]  /*3b00*/  LDG.E R18, desc[UR8][R16.64+0x34] ;  /* 0x0000340810127981 */ /* 0x000ea8000c1e1900 */
[----:B------:R-:W2:Y:S01]  /*3b10*/  LDG.E R19, desc[UR8][R16.64+0x3c] ;  /* 0x00003c0810137981 */ /* 0x000ea2000c1e1900 */
[----:B---3--:R-:W-:-:S04]  /*3b20*/  FADD R21, R26, R21 ;  /* 0x000000151a157221 */ /* 0x008fc80000000000 */
[----:B-----5:R-:W-:-:S04]  /*3b30*/  FADD R21, R21, R6 ;  /* 0x0000000615157221 */ /* 0x020fc80000000000 */
[----:B----4-:R-:W-:Y:S02]  /*3b40*/  FADD R4, R21, R4 ;  /* 0x0000000415047221 */ /* 0x010fe40000000000 */
[----:B------:R-:W3:Y:S01]  /*3b50*/  LDG.E R21, desc[UR6][R16.64+0x40] ;  /* 0x0000400610157981 */ /* 0x000ee2000c1e1900 */
[----:B------:R-:W-:-:S04]  /*3b60*/  IMAD.WIDE R26, R27, 0x142c, R14 ;  /* 0x0000142c1b1a7825 */ /* 0x000fc800078e020e */
[----:B------:R-:W-:-:S04]  /*3b70*/  IMAD.WIDE R26, R5, 0x4, R26 ;  /* 0x00000004051a7825 */ /* 0x000fc800078e021a */
[----:B------:R-:W-:Y:S01]  /*3b80*/  FADD R20, R4, R20 ;  /* 0x0000001404147221 */ /* 0x000fe20000000000 */
[----:B------:R-:W-:Y:S01]  /*3b90*/  IMAD.WIDE R4, R5, 0x142c, R14 ;  /* 0x0000142c05047825 */ /* 0x000fe200078e020e */
[----:B------:R-:W4:Y:S03]  /*3ba0*/  LDG.E R27, desc[UR6][R26.64] ;  /* 0x000000061a1b7981 */ /* 0x000f26000c1e1900 */
[----:B------:R-:W-:-:S04]  /*3bb0*/  IMAD.WIDE R4, R7, 0x4, R4 ;  /* 0x0000000407047825 */ /* 0x000fc800078e0204 */
[----:B------:R-:W-:Y:S02]  /*3bc0*/  IMAD.WIDE R6, R7, 0x142c, R14 ;  /* 0x0000142c07067825 */ /* 0x000fe400078e020e */
[----:B------:R-:W5:Y:S02]  /*3bd0*/  LDG.E R4, desc[UR6][R4.64] ;  /* 0x0000000604047981 */ /* 0x000f64000c1e1900 */
[C---:B------:R-:W-:Y:S02]  /*3be0*/  IMAD.WIDE R6, R8.reuse, 0x4, R6 ;  /* 0x0000000408067825 */ /* 0x040fe400078e0206 */
[----:B------:R-:W5:Y:S04]  /*3bf0*/  LDG.E R26, desc[UR8][R16.64+0x48] ;  /* 0x00004808101a7981 */ /* 0x000f68000c1e1900 */
[----:B------:R0:W5:Y:S02]  /*3c00*/  LDG.E R5, desc[UR6][R6.64] ;  /* 0x0000000606057981 */ /* 0x000164000c1e1900 */
[----:B0-----:R-:W-:-:S04]  /*3c10*/  IMAD.WIDE R6, R8, 0x142c, R14 ;  /* 0x0000142c08067825 */ /* 0x001fc800078e020e */
[----:B------:R-:W-:-:S04]  /*3c20*/  IMAD.WIDE R6, R9, 0x4, R6 ;  /* 0x0000000409067825 */ /* 0x000fc800078e0206 */
[----:B------:R-:W-:Y:S02]  /*3c30*/  IMAD.WIDE R8, R9, 0x142c, R14 ;  /* 0x0000142c09087825 */ /* 0x000fe400078e020e */
[----:B------:R-:W5:Y:S02]  /*3c40*/  LDG.E R6, desc[UR6][R6.64] ;  /* 0x0000000606067981 */ /* 0x000f64000c1e1900 */
[----:B------:R-:W-:-:S05]  /*3c50*/  IMAD.WIDE R8, R10, 0x4, R8 ;  /* 0x000000040a087825 */ /* 0x000fca00078e0208 */
        /* <DEDUP_REMOVED lines=14> */
[----:B--2---:R-:W-:-:S05]  /*3d40*/  IMAD.WIDE R24, R18, 0x4, R24 ;  /* 0x0000000412187825 */ /* 0x004fca00078e0218 */
[----:B------:R0:W2:Y:S02]  /*3d50*/  LDG.E R23, desc[UR6][R24.64] ;  /* 0x0000000618177981 */ /* 0x0000a4000c1e1900 */
[----:B0-----:R-:W-:-:S04]  /*3d60*/  IMAD.WIDE R24, R18, 0x142c, R14 ;  /* 0x0000142c12187825 */ /* 0x001fc800078e020e */
[----:B------:R-:W-:-:S04]  /*3d70*/  IMAD.WIDE R24, R29, 0x4, R24 ;  /* 0x000000041d187825 */ /* 0x000fc800078e0218 */
[----:B------:R-:W-:Y:S02]  /*3d80*/  IMAD.WIDE R28, R29, 0x142c, R14 ;  /* 0x0000142c1d1c7825 */ /* 0x000fe400078e020e */
[----:B------:R-:W2:Y:S02]  /*3d90*/  LDG.E R24, desc[UR6][R24.64] ;  /* 0x0000000618187981 */ /* 0x000ea4000c1e1900 */
[----:B------:R-:W-:-:S05]  /*3da0*/  IMAD.WIDE R28, R19, 0x4, R28 ;  /* 0x00000004131c7825 */ /* 0x000fca00078e021c */
[----:B------:R-:W2:Y:S04]  /*3db0*/  LDG.E R25, desc[UR6][R28.64] ;  /* 0x000000061c197981 */ /* 0x000ea8000c1e1900 */
[----:B------:R-:W2:Y:S01]  /*3dc0*/  LDG.E R29, desc[UR8][R16.64+0x44] ;  /* 0x00004408101d7981 */ /* 0x000ea2000c1e1900 */
[----:B------:R-:W-:-:S04]  /*3dd0*/  IMAD.WIDE R18, R19, 0x142c, R14 ;  /* 0x0000142c13127825 */ /* 0x000fc800078e020e */
[----:B---3--:R-:W-:-:S06]  /*3de0*/  IMAD.WIDE R18, R21, 0x4, R18 ;  /* 0x0000000415127825 */ /* 0x008fcc00078e0212 */
[----:B------:R-:W3:Y:S01]  /*3df0*/  LDG.E R18, desc[UR6][R18.64] ;  /* 0x0000000612127981 */ /* 0x000ee2000c1e1900 */
[----:B----4-:R-:W-:Y:S01]  /*3e00*/  FADD R27, R20, R27 ;  /* 0x0000001b141b7221 */ /* 0x010fe20000000000 */
[----:B------:R-:W-:Y:S02]  /*3e10*/  IMAD.WIDE R20, R21, 0x142c, R14 ;  /* 0x0000142c15147825 */ /* 0x000fe400078e020e */
[----:B------:R-:W4:Y:S02]  /*3e20*/  LDG.E R19, desc[UR6][R16.64+0x4c] ;  /* 0x00004c0610137981 */ /* 0x000f24000c1e1900 */
[----:B-----5:R-:W-:-:S04]  /*3e30*/  FADD R4, R27, R4 ;  /* 0x000000041b047221 */ /* 0x020fc80000000000 */
[----:B------:R-:W-:Y:S02]  /*3e40*/  FADD R27, R4, R5 ;  /* 0x00000005041b7221 */ /* 0x000fe40000000000 */
[----:B------:R-:W5:Y:S04]  /*3e50*/  LDG.E R5, desc[UR8][R16.64+0x50] ;  /* 0x0000500810057981 */ /* 0x000f68000c1e1900 */
[----:B------:R-:W5:Y:S01]  /*3e60*/  LDG.E R4, desc[UR6][R16.64+0x64] ;  /* 0x0000640610047981 */ /* 0x000f62000c1e1900 */
[----:B------:R-:W-:-:S04]  /*3e70*/  FADD R6, R27, R6 ;  /* 0x000000061b067221 */ /* 0x000fc80000000000 */
[----:B------:R-:W-:Y:S02]  /*3e80*/  FADD R27, R6, R7 ;  /* 0x00000007061b7221 */ /* 0x000fe40000000000 */
[----:B------:R-:W5:Y:S04]  /*3e90*/  LDG.E R7, desc[UR8][R16.64+0x58] ;  /* 0x0000580810077981 */ /* 0x000f68000c1e1900 */
[----:B------:R-:W5:Y:S01]  /*3ea0*/  LDG.E R6, desc[UR8][R16.64+0x68] ;  /* 0x0000680810067981 */ /* 0x000f62000c1e1900 */
[----:B------:R-:W-:-:S03]  /*3eb0*/  FADD R8, R27, R8 ;  /* 0x000000081b087221 */ /* 0x000fc60000000000 */
[----:B------:R-:W5:Y:S01]  /*3ec0*/  LDG.E R27, desc[UR6][R16.64+0x5c] ;  /* 0x00005c06101b7981 */ /* 0x000f62000c1e1900 */
[----:B------:R-:W-:-:S03]  /*3ed0*/  FADD R8, R8, R9 ;  /* 0x0000000908087221 */ /* 0x000fc60000000000 */
[----:B------:R-:W5:Y:S01]  /*3ee0*/  LDG.E R9, desc[UR8][R16.64+0x60] ;  /* 0x0000600810097981 */ /* 0x000f62000c1e1900 */
[----:B------:R-:W-:-:S04]  /*3ef0*/  FADD R8, R8, R10 ;  /* 0x0000000a08087221 */ /* 0x000fc80000000000 */
[----:B------:R-:W-:Y:S01]  /*3f00*/  FADD R8, R8, R11 ;  /* 0x0000000b08087221 */ /* 0x000fe20000000000 */
[----:B--2---:R-:W-:-:S06]  /*3f10*/  IMAD.WIDE R20, R29, 0x4, R20 ;  /* 0x000000041d147825 */ /* 0x004fcc00078e0214 */
[----:B------:R-:W2:Y:S04]  /*3f20*/  LDG.E R20, desc[UR6][R20.64] ;  /* 0x0000000614147981 */ /* 0x000ea8000c1e1900 */
[----:B------:R-:W5:Y:S01]  /*3f30*/  LDG.E R21, desc[UR6][R16.64+0x54] ;  /* 0x0000540610157981 */ /* 0x000f62000c1e1900 */
[----:B------:R-:W-:-:S03]  /*3f40*/  FADD R11, R8, R23 ;  /* 0x00000017080b7221 */ /* 0x000fc60000000000 */
[----:B------:R-:W5:Y:S01]  /*3f50*/  LDG.E R23, desc[UR6][R16.64+0x6c] ;  /* 0x00006c0610177981 */ /* 0x000f62000c1e1900 */
[----:B------:R-:W-:-:S03]  /*3f60*/  FADD R24, R11, R24 ;  /* 0x000000180b187221 */ /* 0x000fc60000000000 */
[----:B------:R-:W5:Y:S01]  /*3f70*/  LDG.E R8, desc[UR8][R16.64+0x70] ;  /* 0x0000700810087981 */ /* 0x000f62000c1e1900 */
[----:B------:R-:W-:-:S03]  /*3f80*/  FADD R11, R24, R25 ;  /* 0x00000019180b7221 */ /* 0x000fc60000000000 */
[----:B------:R-:W5:Y:S01]  /*3f90*/  LDG.E R25, desc[UR6][R16.64+0x74] ;  /* 0x0000740610197981 */ /* 0x000f62000c1e1900 */
[----:B---3--:R-:W-:-:S03]  /*3fa0*/  FADD R11, R11, R18 ;  /* 0x000000120b0b7221 */ /* 0x008fc60000000000 */
[----:B------:R-:W3:Y:S01]  /*3fb0*/  LDG.E R18, desc[UR8][R16.64+0x78] ;  /* 0x0000780810127981 */ /* 0x000ee2000c1e1900 */
[----:B--2---:R-:W-:Y:S01]  /*3fc0*/  FADD R20, R11, R20 ;  /* 0x000000140b147221 */ /* 0x004fe20000000000 */
[----:B------:R-:W-:-:S04]  /*3fd0*/  IMAD.WIDE R10, R29, 0x142c, R14 ;  /* 0x0000142c1d0a7825 */ /* 0x000fc800078e020e */
[----:B------:R-:W-:-:S04]  /*3fe0*/  IMAD.WIDE R28, R26, 0x142c, R14 ;  /* 0x0000142c1a1c7825 */ /* 0x000fc800078e020e */
[----:B----4-:R-:W-:-:S05]  /*3ff0*/  IMAD.WIDE R28, R19, 0x4, R28 ;  /* 0x00000004131c7825 */ /* 0x010fca00078e021c */
[----:B------:R0:W2:Y:S02]  /*4000*/  LDG.E R24, desc[UR6][R28.64] ;  /* 0x000000061c187981 */ /* 0x0000a4000c1e1900 */
[----:B0-----:R-:W-:-:S04]  /*4010*/  IMAD.WIDE R28, R19, 0x142c, R14 ;  /* 0x0000142c131c7825 */ /* 0x001fc800078e020e */
[----:B-----5:R-:W-:-:S05]  /*4020*/  IMAD.WIDE R28, R5, 0x4, R28 ;  /* 0x00000004051c7825 */ /* 0x020fca00078e021c */
[----:B------:R0:W4:Y:S02]  /*4030*/  LDG.E R19, desc[UR6][R28.64] ;  /* 0x000000061c137981 */ /* 0x000124000c1e1900 */
[----:B0-----:R-:W-:-:S04]  /*4040*/  IMAD.WIDE R28, R5, 0x142c, R14 ;  /* 0x0000142c051c7825 */ /* 0x001fc800078e020e */
[----:B------:R-:W-:-:S05]  /*4050*/  IMAD.WIDE R28, R21, 0x4, R28 ;  /* 0x00000004151c7825 */ /* 0x000fca00078e021c */
[----:B------:R0:W5:Y:S01]  /*4060*/  LDG.E R5, desc[UR6][R28.64] ;  /* 0x000000061c057981 */ /* 0x000162000c1e1900 */
[----:B------:R-:W-:-:S06]  /*4070*/  IMAD.WIDE R10, R26, 0x4, R10 ;  /* 0x000000041a0a7825 */ /* 0x000fcc00078e020a */
[----:B------:R-:W2:Y:S01]  /*4080*/  LDG.E R11, desc[UR6][R10.64] ;  /* 0x000000060a0b7981 */ /* 0x000ea2000c1e1900 */
[----:B0-----:R-:W-:-:S04]  /*4090*/  IMAD.WIDE R28, R21, 0x142c, R14 ;  /* 0x0000142c151c7825 */ /* 0x001fc800078e020e */
[----:B------:R-:W-:-:S05]  /*40a0*/  IMAD.WIDE R28, R7, 0x4, R28 ;  /* 0x00000004071c7825 */ /* 0x000fca00078e021c */
[----:B------:R0:W5:Y:S02]  /*40b0*/  LDG.E R10, desc[UR6][R28.64] ;  /* 0x000000061c0a7981 */ /* 0x000164000c1e1900 */
[----:B0-----:R-:W-:-:S04]  /*40c0*/  IMAD.WIDE R28, R7, 0x142c, R14 ;  /* 0x0000142c071c7825 */ /* 0x001fc800078e020e */
[----:B------:R-:W-:-:S04]  /*40d0*/  IMAD.WIDE R28, R27, 0x4, R28 ;  /* 0x000000041b1c7825 */ /* 0x000fc800078e021c */
[----:B------:R-:W-:Y:S01]  /*40e0*/  IMAD.WIDE R26, R27, 0x142c, R14 ;  /* 0x0000142c1b1a7825 */ /* 0x000fe200078e020e */
[----:B------:R0:W5:Y:S03]  /*40f0*/  LDG.E R7, desc[UR6][R28.64] ;  /* 0x000000061c077981 */ /* 0x000166000c1e1900 */
[----:B------:R-:W-:-:S04]  /*4100*/  IMAD.WIDE R26, R9, 0x4, R26 ;  /* 0x00000004091a7825 */ /* 0x000fc800078e021a */
[----:B0-----:R-:W-:Y:S01]  /*4110*/  IMAD.WIDE R28, R4, 0x142c, R14 ;  /* 0x0000142c041c7825 */ /* 0x001fe200078e020e */
[----:B------:R0:W5:Y:S03]  /*4120*/  LDG.E R21, desc[UR6][R26.64] ;  /* 0x000000061a157981 */ /* 0x000166000c1e1900 */
[----:B------:R-:W-:-:S04]  /*4130*/  IMAD.WIDE R28, R6, 0x4, R28 ;  /* 0x00000004061c7825 */ /* 0x000fc800078e021c */
[----:B0-----:R-:W-:-:S04]  /*4140*/  IMAD.WIDE R26, R9, 0x142c, R14 ;  /* 0x0000142c091a7825 */ /* 0x001fc800078e020e */
[----:B------:R-:W-:Y:S02]  /*4150*/  IMAD.WIDE R26, R4, 0x4, R26 ;  /* 0x00000004041a7825 */ /* 0x000fe400078e021a */
[----:B------:R0:W5:Y:S04]  /*4160*/  LDG.E R4, desc[UR6][R28.64] ;  /* 0x000000061c047981 */ /* 0x000168000c1e1900 */
[----:B------:R1:W5:Y:S01]  /*4170*/  LDG.E R9, desc[UR6][R26.64] ;  /* 0x000000061a097981 */ /* 0x000362000c1e1900 */
[----:B0-----:R-:W-:-:S04]  /*4180*/  IMAD.WIDE R28, R6, 0x142c, R14 ;  /* 0x0000142c061c7825 */ /* 0x001fc800078e020e */
[----:B-1----:R-:W-:-:S04]  /*4190*/  IMAD.WIDE R26, R23, 0x4, R28 ;  /* 0x00000004171a7825 */ /* 0x002fc800078e021c */
[----:B------:R-:W-:Y:S01]  /*41a0*/  IMAD.WIDE R28, R23, 0x142c, R14 ;  /* 0x0000142c171c7825 */ /* 0x000fe200078e020e */
[----:B------:R0:W5:Y:S03]  /*41b0*/  LDG.E R6, desc[UR6][R26.64] ;  /* 0x000000061a067981 */ /* 0x000166000c1e1900 */
[----:B0-----:R-:W-:-:S04]  /*41c0*/  IMAD.WIDE R26, R8, 0x4, R28 ;  /* 0x00000004081a7825 */ /* 0x001fc800078e021c */
[----:B------:R-:W-:Y:S01]  /*41d0*/  IMAD.WIDE R28, R8, 0x142c, R14 ;  /* 0x0000142c081c7825 */ /* 0x000fe200078e020e */
[----:B------:R-:W5:Y:S03]  /*41e0*/  LDG.E R23, desc[UR6][R26.64] ;  /* 0x000000061a177981 */ /* 0x000f66000c1e1900 */
[----:B------:R-:W-:-:S05]  /*41f0*/  IMAD.WIDE R28, R25, 0x4, R28 ;  /* 0x00000004191c7825 */ /* 0x000fca00078e021c */
[----:B------:R0:W5:Y:S02]  /*4200*/  LDG.E R8, desc[UR6][R28.64] ;  /* 0x000000061c087981 */ /* 0x000164000c1e1900 */
[----:B0-----:R-:W-:-:S04]  /*4210*/  IMAD.WIDE R28, R25, 0x142c, R14 ;  /* 0x0000142c191c7825 */ /* 0x001fc800078e020e */
[----:B---3--:R-:W-:-:S05]  /*4220*/  IMAD.WIDE R26, R18, 0x4, R28 ;  /* 0x00000004121a7825 */ /* 0x008fca00078e021c */
[----:B------:R-:W3:Y:S01]  /*4230*/  LDG.E R25, desc[UR6][R26.64] ;  /* 0x000000061a197981 */ /* 0x000ee2000c1e1900 */
[----:B------:R-:W-:-:S04]  /*4240*/  UIADD3 UR4, UPT, UPT, UR4, 0x20, URZ ;  /* 0x0000002004047890 */ /* 0x000fc8000fffe0ff */
[----:B------:R-:W-:Y:S01]  /*4250*/  UISETP.NE.AND UP0, UPT, UR4, 0x50a, UPT ;  /* 0x0000050a0400788c */ /* 0x000fe2000bf05270 */
[----:B------:R-:W-:-:S05]  /*4260*/  IADD3 R16, P0, PT, R16, 0x80, RZ ;  /* 0x0000008010107810 */ /* 0x000fca0007f1e0ff */
[----:B------:R-:W-:Y:S02]  /*4270*/  IMAD.X R17, RZ, RZ, R17, P0 ;  /* 0x000000ffff117224 */ /* 0x000fe400000e0611 */
[----:B--2---:R-:W-:-:S04]  /*4280*/  FADD R11, R20, R11 ;  /* 0x0000000b140b7221 */ /* 0x004fc80000000000 */
[----:B------:R-:W-:-:S04]  /*4290*/  FADD R24, R11, R24 ;  /* 0x000000180b187221 */ /* 0x000fc80000000000 */
[----:B----4-:R-:W-:-:S04]  /*42a0*/  FADD R24, R24, R19 ;  /* 0x0000001318187221 */ /* 0x010fc80000000000 */
[----:B-----5:R-:W-:-:S04]  /*42b0*/  FADD R5, R24, R5 ;  /* 0x0000000518057221 */ /* 0x020fc80000000000 */
[----:B------:R-:W-:-:S04]  /*42c0*/  FADD R10, R5, R10 ;  /* 0x0000000a050a7221 */ /* 0x000fc80000000000 */
[----:B------:R-:W-:-:S04]  /*42d0*/  FADD R10, R10, R7 ;  /* 0x000000070a0a7221 */ /* 0x000fc80000000000 */
[----:B------:R-:W-:-:S04]  /*42e0*/  FADD R10, R10, R21 ;  /* 0x000000150a0a7221 */ /* 0x000fc80000000000 */
[----:B------:R-:W-:-:S04]  /*42f0*/  FADD R9, R10, R9 ;  /* 0x000000090a097221 */ /* 0x000fc80000000000 */
[----:B------:R-:W-:-:S04]  /*4300*/  FADD R9, R9, R4 ;  /* 0x0000000409097221 */ /* 0x000fc80000000000 */
[----:B------:R-:W-:-:S04]  /*4310*/  FADD R6, R9, R6 ;  /* 0x0000000609067221 */ /* 0x000fc80000000000 */
[----:B------:R-:W-:-:S04]  /*4320*/  FADD R23, R6, R23 ;  /* 0x0000001706177221 */ /* 0x000fc80000000000 */
[----:B------:R-:W-:-:S04]  /*4330*/  FADD R8, R8, R23 ;  /* 0x0000001708087221 */ /* 0x000fc80000000000 */
[----:B---3--:R-:W-:Y:S01]  /*4340*/  FADD R19, R8, R25 ;  /* 0x0000001908137221 */ /* 0x008fe20000000000 */
[----:B------:R-:W-:Y:S06]  /*4350*/  BRA.U UP0, `(.L_x_51) ;  /* 0xfffffff5005c7547 */ /* 0x000fec000b83ffff */
[----:B------:R-:W-:Y:S02]  /*4360*/  R2UR UR4, R2 ;  /* 0x00000000020472ca */ /* 0x000fe400000e0000 */
[----:B------:R-:W-:-:S13]  /*4370*/  R2UR UR5, R3 ;  /* 0x00000000030572ca */ /* 0x000fda00000e0000 */
[----:B------:R-:W2:Y:S02]  /*4380*/  LDG.E R13, desc[UR4][R12.64+0x1428] ;  /* 0x001428040c0d7981 */ /* 0x000ea4000c1e1900 */
[----:B--2---:R-:W-:-:S04]  /*4390*/  IMAD.WIDE R14, R13, 0x142c, R14 ;  /* 0x0000142c0d0e7825 */ /* 0x004fc800078e020e */
[----:B------:R-:W-:-:S06]  /*43a0*/  IMAD.WIDE R14, R0, 0x4, R14 ;  /* 0x00000004000e7825 */ /* 0x000fcc00078e020e */
[----:B------:R-:W2:Y:S01]  /*43b0*/  LDG.E R14, desc[UR4][R14.64] ;  /* 0x000000040e0e7981 */ /* 0x000ea2000c1e1900 */
[----:B------:R-:W-:Y:S01]  /*43c0*/  BSSY.RECONVERGENT B0, `(.L_x_52) ;  /* 0x000000e000007945 */ /* 0x000fe20003800200 */
[----:B--2---:R-:W-:-:S04]  /*43d0*/  FADD R19, R19, R14 ;  /* 0x0000000e13137221 */ /* 0x004fc80000000000 */
[----:B------:R-:W-:-:S05]  /*43e0*/  VIADD R0, R19, 0x1800000 ;  /* 0x0180000013007836 */ /* 0x000fca0000000000 */
[----:B------:R-:W-:-:S04]  /*43f0*/  LOP3.LUT R0, R0, 0x7f800000, RZ, 0xc0, !PT ;  /* 0x7f80000000007812 */ /* 0x000fc800078ec0ff */
[----:B------:R-:W-:-:S13]  /*4400*/  ISETP.GT.U32.AND P0, PT, R0, 0x1ffffff, PT ;  /* 0x01ffffff0000780c */ /* 0x000fda0003f04070 */
[----:B------:R-:W-:Y:S05]  /*4410*/  @P0 BRA `(.L_x_53) ;  /* 0x0000000000100947 */ /* 0x000fea0003800000 */
[----:B------:R-:W-:-:S07]  /*4420*/  MOV R6, 0x4440 ;  /* 0x0000444000067802 */ /* 0x000fce0000000f00 */
[----:B------:R-:W-:Y:S05]  /*4430*/  CALL.REL.NOINC `($__internal_0_$__cuda_sm20_rcp_rn_f32_slowpath) ;  /* 0x0000000000c47944 */ /* 0x000fea0003c00000 */
[----:B------:R-:W-:Y:S01]  /*4440*/  IMAD.MOV.U32 R0, RZ, RZ, R5 ;  /* 0x000000ffff007224 */ /* 0x000fe200078e0005 */
[----:B------:R-:W-:Y:S06]  /*4450*/  BRA `(.L_x_54) ;  /* 0x0000000000107947 */ /* 0x000fec0003800000 */
.L_x_53:
[----:B------:R-:W0:Y:S02]  /*4460*/  MUFU.RCP R0, R19 ;  /* 0x0000001300007308 */ /* 0x000e240000001000 */
[----:B0-----:R-:W-:-:S04]  /*4470*/  FFMA R4, R19, R0, -1 ;  /* 0xbf80000013047423 */ /* 0x001fc80000000000 */
[----:B------:R-:W-:-:S04]  /*4480*/  FADD.FTZ R5, -R4, -RZ ;  /* 0x800000ff04057221 */ /* 0x000fc80000010100 */
[----:B------:R-:W-:-:S07]  /*4490*/  FFMA R0, R0, R5, R0 ;  /* 0x0000000500007223 */ /* 0x000fce0000000000 */
.L_x_54:
[----:B------:R-:W-:Y:S05]  /*44a0*/  BSYNC.RECONVERGENT B0 ;  /* 0x0000000000007941 */ /* 0x000fea0003800200 */
.L_x_52:
[----:B------:R-:W0:Y:S01]  /*44b0*/  LDC.64 R4, c[0x0][0x390] ;  /* 0x0000e400ff047b82 */ /* 0x000e220000000a00 */
[----:B------:R-:W-:Y:S01]  /*44c0*/  R2UR UR4, R2 ;  /* 0x00000000020472ca */ /* 0x000fe200000e0000 */
[----:B------:R-:W-:Y:S01]  /*44d0*/  FMUL R0, R0, R0 ;  /* 0x0000000000007220 */ /* 0x000fe20000400000 */
[----:B------:R-:W-:-:S03]  /*44e0*/  R2UR UR5, R3 ;  /* 0x00000000030572ca */ /* 0x000fc600000e0000 */
[----:B------:R-:W-:Y:S01]  /*44f0*/  FMUL R3, R0, R0 ;  /* 0x0000000000037220 */ /* 0x000fe20000400000 */
[----:B0-----:R-:W-:-:S09]  /*4500*/  IMAD.WIDE.U32 R22, R22, 0x4, R4 ;  /* 0x0000000416167825 */ /* 0x001fd200078e0004 */
[----:B------:R-:W-:Y:S01]  /*4510*/  STG.E desc[UR4][R22.64], R3 ;  /* 0x0000000316007986 */ /* 0x000fe2000c101904 */
[----:B------:R-:W-:Y:S05]  /*4520*/  EXIT ;  /* 0x000000000000794d */ /* 0x000fea0003800000 */
.L_x_30:
[----:B------:R-:W-:Y:S02]  /*4530*/  MOV R0, 0x1c8 ;  /* 0x000001c800007802 */ /* 0x000fe40000000f00 */
[----:B------:R-:W-:Y:S02]  /*4540*/  CS2R R4, SRZ ;  /* 0x0000000000047805 */ /* 0x000fe4000001ff00 */
[----:B------:R0:W1:Y:S05]  /*4550*/  LDC.64 R6, c[0x4][R0] ;  /* 0x0100000000067b82 */ /* 0x00006a0000000a00 */
[----:B------:R-:W-:-:S07]  /*4560*/  LEPC R20, `(.L_x_55) ;  /* 0x000000001014794e */ /* 0x000fce0000000000 */
[----:B01----:R-:W-:Y:S05]  /*4570*/  CALL.ABS.NOINC R6 ;  /* 0x0000000006007343 */ /* 0x003fea0003c00000 */
.L_x_55:
        /* <DEDUP_REMOVED lines=11> */
.L_x_56:
[----:B------:R-:W-:Y:S05]  /*4630*/  BPT.TRAP 0x1 ;  /* 0x000000040000795c */ /* 0x000fea0000300000 */
.L_x_20:
[----:B------:R-:W-:Y:S02]  /*4640*/  MOV R0, 0x1c8 ;  /* 0x000001c800007802 */ /* 0x000fe40000000f00 */
[----:B------:R-:W-:Y:S02]  /*4650*/  CS2R R4, SRZ ;  /* 0x0000000000047805 */ /* 0x000fe4000001ff00 */
[----:B------:R0:W1:Y:S05]  /*4660*/  LDC.64 R6, c[0x4][R0] ;  /* 0x0100000000067b82 */ /* 0x00006a0000000a00 */
[----:B------:R-:W-:-:S07]  /*4670*/  LEPC R20, `(.L_x_57) ;  /* 0x000000001014794e */ /* 0x000fce0000000000 */
[----:B01----:R-:W-:Y:S05]  /*4680*/  CALL.ABS.NOINC R6 ;  /* 0x0000000006007343 */ /* 0x003fea0003c00000 */
.L_x_57:
        /* <DEDUP_REMOVED lines=11> */
.L_x_58:
[----:B------:R-:W-:Y:S05]  /*4740*/  BPT.TRAP 0x1 ;  /* 0x000000040000795c */ /* 0x000fea0000300000 */
        .weak           $__internal_0_$__cuda_sm20_rcp_rn_f32_slowpath
        .type           $__internal_0_$__cuda_sm20_rcp_rn_f32_slowpath,@function
        .size           $__internal_0_$__cuda_sm20_rcp_rn_f32_slowpath,(.L_x_73 - $__internal_0_$__cuda_sm20_rcp_rn_f32_slowpath)
$__internal_0_$__cuda_sm20_rcp_rn_f32_slowpath:
[----:B------:R-:W-:Y:S01]  /*4750*/  IMAD.SHL.U32 R0, R19, 0x2, RZ ;  /* 0x0000000213007824 */ /* 0x000fe200078e00ff */
[----:B------:R-:W-:Y:S04]  /*4760*/  BSSY.RECONVERGENT B1, `(.L_x_59) ;  /* 0x0000031000017945 */ /* 0x000fe80003800200 */
[----:B------:R-:W-:Y:S01]  /*4770*/  SHF.R.U32.HI R9, RZ, 0x18, R0 ;  /* 0x00000018ff097819 */ /* 0x000fe20000011600 */
[----:B------:R-:W-:-:S03]  /*4780*/  IMAD.MOV.U32 R0, RZ, RZ, R19 ;  /* 0x000000ffff007224 */ /* 0x000fc600078e0013 */
[----:B------:R-:W-:-:S13]  /*4790*/  ISETP.NE.U32.AND P0, PT, R9, RZ, PT ;  /* 0x000000ff0900720c */ /* 0x000fda0003f05070 */
[----:B------:R-:W-:Y:S05]  /*47a0*/  @P0 BRA `(.L_x_60) ;  /* 0x0000000000280947 */ /* 0x000fea0003800000 */
[----:B------:R-:W-:-:S05]  /*47b0*/  IMAD.SHL.U32 R4, R0, 0x2, RZ ;  /* 0x0000000200047824 */ /* 0x000fca00078e00ff */
[----:B------:R-:W-:-:S13]  /*47c0*/  ISETP.NE.AND P0, PT, R4, RZ, PT ;  /* 0x000000ff0400720c */ /* 0x000fda0003f05270 */
[----:B------:R-:W-:Y:S01]  /*47d0*/  @P0 FFMA R7, R0, 1.84467440737095516160e+19, RZ ;  /* 0x5f80000000070823 */ /* 0x000fe200000000ff */
[----:B------:R-:W-:Y:S08]  /*47e0*/  @!P0 MUFU.RCP R5, R0 ;  /* 0x0000000000058308 */ /* 0x000ff00000001000 */
[----:B------:R-:W0:Y:S02]  /*47f0*/  @P0 MUFU.RCP R4, R7 ;  /* 0x0000000700040308 */ /* 0x000e240000001000 */
[----:B0-----:R-:W-:-:S04]  /*4800*/  @P0 FFMA R8, R7, R4, -1 ;  /* 0xbf80000007080423 */ /* 0x001fc80000000004 */
[----:B------:R-:W-:-:S04]  /*4810*/  @P0 FADD.FTZ R9, -R8, -RZ ;  /* 0x800000ff08090221 */ /* 0x000fc80000010100 */
[----:B------:R-:W-:-:S04]  /*4820*/  @P0 FFMA R4, R4, R9, R4 ;  /* 0x0000000904040223 */ /* 0x000fc80000000004 */
[----:B------:R-:W-:Y:S01]  /*4830*/  @P0 FFMA R5, R4, 1.84467440737095516160e+19, RZ ;  /* 0x5f80000004050823 */ /* 0x000fe200000000ff */
[----:B------:R-:W-:Y:S06]  /*4840*/  BRA `(.L_x_61) ;  /* 0x0000000000887947 */ /* 0x000fec0003800000 */
.L_x_60:
[----:B------:R-:W-:-:S05]  /*4850*/  VIADD R11, R9, 0xffffff03 ;  /* 0xffffff03090b7836 */ /* 0x000fca0000000000 */
[----:B------:R-:W-:-:S13]  /*4860*/  ISETP.GT.U32.AND P0, PT, R11, 0x1, PT ;  /* 0x000000010b00780c */ /* 0x000fda0003f04070 */
[----:B------:R-:W-:Y:S05]  /*4870*/  @P0 BRA `(.L_x_62) ;  /* 0x0000000000780947 */ /* 0x000fea0003800000 */
[----:B------:R-:W-:Y:S01]  /*4880*/  LOP3.LUT R4, R0, 0x7fffff, RZ, 0xc0, !PT ;  /* 0x007fffff00047812 */ /* 0x000fe200078ec0ff */
[----:B------:R-:W-:-:S03]  /*4890*/  IMAD.MOV.U32 R10, RZ, RZ, 0x3 ;  /* 0x00000003ff0a7424 */ /* 0x000fc600078e00ff */
[----:B------:R-:W-:Y:S02]  /*48a0*/  LOP3.LUT R4, R4, 0x3f800000, RZ, 0xfc, !PT ;  /* 0x3f80000004047812 */ /* 0x000fe400078efcff */
[----:B------:R-:W-:Y:S02]  /*48b0*/  SHF.L.U32 R10, R10, R11, RZ ;  /* 0x0000000b0a0a7219 */ /* 0x000fe400000006ff */
[----:B------:R-:W0:Y:S02]  /*48c0*/  MUFU.RCP R5, R4 ;  /* 0x0000000400057308 */ /* 0x000e240000001000 */
[----:B0-----:R-:W-:-:S04]  /*48d0*/  FFMA R7, R4, R5, -1 ;  /* 0xbf80000004077423 */ /* 0x001fc80000000005 */
[----:B------:R-:W-:-:S04]  /*48e0*/  FADD.FTZ R8, -R7, -RZ ;  /* 0x800000ff07087221 */ /* 0x000fc80000010100 */
[CCC-:B------:R-:W-:Y:S01]  /*48f0*/  FFMA.RM R7, R5.reuse, R8.reuse, R5.reuse ;  /* 0x0000000805077223 */ /* 0x1c0fe20000004005 */
[----:B------:R-:W-:-:S04]  /*4900*/  FFMA.RP R8, R5, R8, R5 ;  /* 0x0000000805087223 */ /* 0x000fc80000008005 */
[C---:B------:R-:W-:Y:S02]  /*4910*/  LOP3.LUT R5, R7.reuse, 0x7fffff, RZ, 0xc0, !PT ;  /* 0x007fffff07057812 */ /* 0x040fe400078ec0ff */
[----:B------:R-:W-:Y:S02]  /*4920*/  FSETP.NEU.FTZ.AND P0, PT, R7, R8, PT ;  /* 0x000000080700720b */ /* 0x000fe40003f1d000 */
[----:B------:R-:W-:Y:S02]  /*4930*/  LOP3.LUT R5, R5, 0x800000, RZ, 0xfc, !PT ;  /* 0x0080000005057812 */ /* 0x000fe400078efcff */
[----:B------:R-:W-:Y:S02]  /*4940*/  SEL R7, RZ, 0xffffffff, !P0 ;  /* 0xffffffffff077807 */ /* 0x000fe40004000000 */
[----:B------:R-:W-:-:S03]  /*4950*/  LOP3.LUT R10, R10, R5, RZ, 0xc0, !PT ;  /* 0x000000050a0a7212 */ /* 0x000fc600078ec0ff */
[----:B------:R-:W-:Y:S01]  /*4960*/  IMAD.MOV R4, RZ, RZ, -R7 ;  /* 0x000000ffff047224 */ /* 0x000fe200078e0a07 */
[----:B------:R-:W-:-:S04]  /*4970*/  SHF.R.U32.HI R10, RZ, R11, R10 ;  /* 0x0000000bff0a7219 */ /* 0x000fc8000001160a */
[----:B------:R-:W-:Y:S02]  /*4980*/  LOP3.LUT P1, RZ, R4, R11, R5, 0xf8, !PT ;  /* 0x0000000b04ff7212 */ /* 0x000fe4000782f805 */
[C---:B------:R-:W-:Y:S02]  /*4990*/  LOP3.LUT P0, RZ, R10.reuse, 0x1, RZ, 0xc0, !PT ;  /* 0x000000010aff7812 */ /* 0x040fe4000780c0ff */
[----:B------:R-:W-:-:S04]  /*49a0*/  LOP3.LUT P2, RZ, R10, 0x2, RZ, 0xc0, !PT ;  /* 0x000000020aff7812 */ /* 0x000fc8000784c0ff */
[----:B------:R-:W-:Y:S02]  /*49b0*/  PLOP3.LUT P0, PT, P0, P1, P2, 0xe0, 0x0 ;  /* 0x000000000000781c */ /* 0x000fe40000703c20 */
[----:B------:R-:W-:Y:S02]  /*49c0*/  LOP3.LUT P1, RZ, R0, 0x7fffff, RZ, 0xc0, !PT ;  /* 0x007fffff00ff7812 */ /* 0x000fe4000782c0ff */
[----:B------:R-:W-:-:S05]  /*49d0*/  SEL R4, RZ, 0x1, !P0 ;  /* 0x00000001ff047807 */ /* 0x000fca0004000000 */
[----:B------:R-:W-:-:S05]  /*49e0*/  IMAD.MOV R4, RZ, RZ, -R4 ;  /* 0x000000ffff047224 */ /* 0x000fca00078e0a04 */
[----:B------:R-:W-:Y:S01]  /*49f0*/  ISETP.GE.AND P0, PT, R4, RZ, PT ;  /* 0x000000ff0400720c */ /* 0x000fe20003f06270 */
[----:B------:R-:W-:-:S05]  /*4a00*/  VIADD R4, R9, 0xffffff04 ;  /* 0xffffff0409047836 */ /* 0x000fca0000000000 */
[----:B------:R-:W-:-:S07]  /*4a10*/  SHF.R.U32.HI R5, RZ, R4, R5 ;  /* 0x00000004ff057219 */ /* 0x000fce0000011605 */
[----:B------:R-:W-:-:S04]  /*4a20*/  @!P0 VIADD R5, R5, 0x1 ;  /* 0x0000000105058836 */ /* 0x000fc80000000000 */
[----:B------:R-:W-:-:S05]  /*4a30*/  @!P1 IMAD.SHL.U32 R5, R5, 0x2, RZ ;  /* 0x0000000205059824 */ /* 0x000fca00078e00ff */
[----:B------:R-:W-:Y:S01]  /*4a40*/  LOP3.LUT R5, R5, 0x80000000, R0, 0xf8, !PT ;  /* 0x8000000005057812 */ /* 0x000fe200078ef800 */
[----:B------:R-:W-:Y:S06]  /*4a50*/  BRA `(.L_x_61) ;  /* 0x0000000000047947 */ /* 0x000fec0003800000 */
.L_x_62:
[----:B------:R0:W1:Y:S02]  /*4a60*/  MUFU.RCP R5, R0 ;  /* 0x0000000000057308 */ /* 0x0000640000001000 */
.L_x_61:
[----:B------:R-:W-:Y:S05]  /*4a70*/  BSYNC.RECONVERGENT B1 ;  /* 0x0000000000017941 */ /* 0x000fea0003800200 */
.L_x_59:
[----:B------:R-:W-:-:S04]  /*4a80*/  IMAD.MOV.U32 R7, RZ, RZ, 0x0 ;  /* 0x00000000ff077424 */ /* 0x000fc800078e00ff */
[----:B01----:R-:W-:Y:S05]  /*4a90*/  RET.REL.NODEC R6 `(_Z21crossover_individualsPA1291_KfPA1291_iPfPS_S3_PKi) ;  /* 0xffffffb406587950 */ /* 0x003fea0003c3ffff */
.L_x_63:
        /* <DEDUP_REMOVED lines=14> */
.L_x_73:


//--------------------- .text._Z16rank_individualsPA1291_KfPA1291_KiPf --------------------------
	.section	.text._Z16rank_individualsPA1291_KfPA1291_KiPf,"ax",@progbits
	.align	128
        .global         _Z16rank_individualsPA1291_KfPA1291_KiPf
        .type           _Z16rank_individualsPA1291_KfPA1291_KiPf,@function
        .size           _Z16rank_individualsPA1291_KfPA1291_KiPf,(.L_x_74 - _Z16rank_individualsPA1291_KfPA1291_KiPf)
        .other          _Z16rank_individualsPA1291_KfPA1291_KiPf,@"STO_CUDA_ENTRY STV_DEFAULT"
_Z16rank_individualsPA1291_KfPA1291_KiPf:
.text._Z16rank_individualsPA1291_KfPA1291_KiPf:
[----:B------:R-:W-:Y:S01]  /*0000*/  LDC R1, c[0x0][0x37c] ;  /* 0x0000df00ff017b82 */ /* 0x000fe20000000800 */
[----:B------:R-:W0:Y:S07]  /*0010*/  S2R R0, SR_TID.X ;  /* 0x0000000000007919 */ /* 0x000e2e0000002100 */
[----:B------:R-:W0:Y:S01]  /*0020*/  S2UR UR4, SR_CTAID.X ;  /* 0x00000000000479c3 */ /* 0x000e220000002500 */
[----:B------:R-:W1:Y:S07]  /*0030*/  LDCU.64 UR6, c[0x0][0x358] ;  /* 0x00006b00ff0677ac */ /* 0x000e6e0008000a00 */
[----:B------:R-:W0:Y:S08]  /*0040*/  LDC R3, c[0x0][0x360] ;  /* 0x0000d800ff037b82 */ /* 0x000e300000000800 */
[----:B------:R-:W2:Y:S08]  /*0050*/  LDC.64 R12, c[0x0][0x388] ;  /* 0x0000e200ff0c7b82 */ /* 0x000eb00000000a00 */
[----:B------:R-:W3:Y:S01]  /*0060*/  LDC.64 R14, c[0x0][0x380] ;  /* 0x0000e000ff0e7b82 */ /* 0x000ee20000000a00 */
[----:B0-----:R-:W-:-:S04]  /*0070*/  IMAD R0, R3, UR4, R0 ;  /* 0x0000000403007c24 */ /* 0x001fc8000f8e0200 */
[----:B--2---:R-:W-:-:S05]  /*0080*/  IMAD.WIDE R12, R0, 0x142c, R12 ;  /* 0x0000142c000c7825 */ /* 0x004fca00078e020c */
[----:B-1----:R-:W3:Y:S04]  /*0090*/  LDG.E R2, desc[UR6][R12.64] ;  /* 0x000000060c027981 */ /* 0x002ee8000c1e1900 */
[----:B------:R-:W2:Y:S04]  /*00a0*/  LDG.E R3, desc[UR6][R12.64+0x4] ;  /* 0x000004060c037981 */ /* 0x000ea8000c1e1900 */
[----:B------:R-:W4:Y:S04]  /*00b0*/  LDG.E R7, desc[UR6][R12.64+0x8] ;  /* 0x000008060c077981 */ /* 0x000f28000c1e1900 */
[----:B------:R-:W5:Y:S04]  /*00c0*/  LDG.E R4, desc[UR6][R12.64+0xc] ;  /* 0x00000c060c047981 */ /* 0x000f68000c1e1900 */
[----:B------:R-:W5:Y:S04]  /*00d0*/  LDG.E R5, desc[UR6][R12.64+0x10] ;  /* 0x000010060c057981 */ /* 0x000f68000c1e1900 */
[----:B------:R-:W5:Y:S04]  /*00e0*/  LDG.E R9, desc[UR6][R12.64+0x14] ;  /* 0x000014060c097981 */ /* 0x000f68000c1e1900 */
[----:B------:R-:W5:Y:S04]  /*00f0*/  LDG.E R17, desc[UR6][R12.64+0x18] ;  /* 0x000018060c117981 */ /* 0x000f68000c1e1900 */
[----:B------:R-:W5:Y:S04]  /*0100*/  LDG.E R23, desc[UR6][R12.64+0x1c] ;  /* 0x00001c060c177981 */ /* 0x000f68000c1e1900 */
[----:B------:R-:W5:Y:S04]  /*0110*/  LDG.E R21, desc[UR6][R12.64+0x20] ;  /* 0x000020060c157981 */ /* 0x000f68000c1e1900 */
[----:B------:R-:W5:Y:S04]  /*0120*/  LDG.E R19, desc[UR6][R12.64+0x24] ;  /* 0x000024060c137981 */ /* 0x000f68000c1e1900 */
[----:B------:R-:W5:Y:S01]  /*0130*/  LDG.E R18, desc[UR6][R12.64+0x28] ;  /* 0x000028060c127981 */ /* 0x000f62000c1e1900 */
[----:B---3--:R-:W-:-:S04]  /*0140*/  IMAD.WIDE R28, R2, 0x142c, R14 ;  /* 0x0000142c021c7825 */ /* 0x008fc800078e020e */
[----:B--2---:R-:W-:-:S04]  /*0150*/  IMAD.WIDE R26, R3, 0x142c, R14 ;  /* 0x0000142c031a7825 */ /* 0x004fc800078e020e */
[----:B------:R-:W-:-:S04]  /*0160*/  IMAD.WIDE R28, R3, 0x4, R28 ;  /* 0x00000004031c7825 */ /* 0x000fc800078e021c */
[C---:B----4-:R-:W-:Y:S01]  /*0170*/  IMAD.WIDE R24, R7.reuse, 0x142c, R14 ;  /* 0x0000142c07187825 */ /* 0x050fe200078e020e */
[----:B------:R-:W2:Y:S03]  /*0180*/  LDG.E R3, desc[UR6][R28.64] ;  /* 0x000000061c037981 */ /* 0x000ea6000c1e1900 */
[----:B------:R-:W-:-:S04]  /*0190*/  IMAD.WIDE R26, R7, 0x4, R26 ;  /* 0x00000004071a7825 */ /* 0x000fc800078e021a */
[C---:B-----5:R-:W-:Y:S01]  /*01a0*/  IMAD.WIDE R10, R4.reuse, 0x142c, R14 ;  /* 0x0000142c040a7825 */ /* 0x060fe200078e020e */
[----:B------:R0:W3:Y:S03]  /*01b0*/  LDG.E R20, desc[UR6][R26.64] ;  /* 0x000000061a147981 */ /* 0x0000e6000c1e1900 */
[----:B------:R-:W-:-:S04]  /*01c0*/  IMAD.WIDE R24, R4, 0x4, R24 ;  /* 0x0000000404187825 */ /* 0x000fc800078e0218 */
[C---:B------:R-:W-:Y:S01]  /*01d0*/  IMAD.WIDE R6, R5.reuse, 0x142c, R14 ;  /* 0x0000142c05067825 */ /* 0x040fe200078e020e */
[----:B------:R1:W4:Y:S03]  /*01e0*/  LDG.E R22, desc[UR6][R24.64] ;  /* 0x0000000618167981 */ /* 0x000326000c1e1900 */
[----:B------:R-:W-:-:S04]  /*01f0*/  IMAD.WIDE R10, R5, 0x4, R10 ;  /* 0x00000004050a7825 */ /* 0x000fc800078e020a */
[C---:B------:R-:W-:Y:S02]  /*0200*/  IMAD.WIDE R4, R9.reuse, 0x142c, R14 ;  /* 0x0000142c09047825 */ /* 0x040fe400078e020e */
[----:B------:R-:W5:Y:S02]  /*0210*/  LDG.E R10, desc[UR6][R10.64] ;  /* 0x000000060a0a7981 */ /* 0x000f64000c1e1900 */
[----:B------:R-:W-:-:S04]  /*0220*/  IMAD.WIDE R6, R9, 0x4, R6 ;  /* 0x0000000409067825 */ /* 0x000fc800078e0206 */
[C---:B------:R-:W-:Y:S02]  /*0230*/  IMAD.WIDE R8, R17.reuse, 0x142c, R14 ;  /* 0x0000142c11087825 */ /* 0x040fe400078e020e */
[----:B------:R-:W5:Y:S02]  /*0240*/  LDG.E R6, desc[UR6][R6.64] ;  /* 0x0000000606067981 */ /* 0x000f64000c1e1900 */
[----:B------:R-:W-:-:S04]  /*0250*/  IMAD.WIDE R4, R17, 0x4, R4 ;  /* 0x0000000411047825 */ /* 0x000fc800078e0204 */
[C---:B------:R-:W-:Y:S02]  /*0260*/  IMAD.WIDE R16, R23.reuse, 0x142c, R14 ;  /* 0x0000142c17107825 */ /* 0x040fe400078e020e */
[----:B------:R-:W5:Y:S02]  /*0270*/  LDG.E R4, desc[UR6][R4.64] ;  /* 0x0000000604047981 */ /* 0x000f64000c1e1900 */
[----:B------:R-:W-:-:S04]  /*0280*/  IMAD.WIDE R8, R23, 0x4, R8 ;  /* 0x0000000417087825 */ /* 0x000fc800078e0208 */
[C---:B0-----:R-:W-:Y:S02]  /*0290*/  IMAD.WIDE R26, R21.reuse, 0x142c, R14 ;  /* 0x0000142c151a7825 */ /* 0x041fe400078e020e */
        /* <DEDUP_REMOVED lines=15> */
[----:B------:R-:W-:-:S04]  /*0390*/  FADD R3, R3, R8 ;  /* 0x0000000803037221 */ /* 0x000fc80000000000 */
[----:B------:R-:W-:Y:S01]  /*03a0*/  FADD R3, R3, R16 ;  /* 0x0000001003037221 */ /* 0x000fe20000000000 */
[----:B------:R-:W-:-:S03]  /*03b0*/  IADD3 R16, P0, PT, R12, 0x30, RZ ;  /* 0x000000300c107810 */ /* 0x000fc60007f1e0ff */
[----:B------:R-:W-:Y:S01]  /*03c0*/  FADD R3, R3, R26 ;  /* 0x0000001a03037221 */ /* 0x000fe20000000000 */
[----:B------:R-:W-:-:S03]  /*03d0*/  IADD3.X R17, PT, PT, RZ, R13, RZ, P0, !PT ;  /* 0x0000000dff117210 */ /* 0x000fc600007fe4ff */
[----:B------:R-:W-:-:S07]  /*03e0*/  FADD R20, R3, R24 ;  /* 0x0000001803147221 */ /* 0x000fce0000000000 */
.L_x_64:
[----:B------:R-:W2:Y:S01]  /*03f0*/  LDG.E R27, desc[UR6][R16.64+-0x4] ;  /* 0xfffffc06101b7981 */ /* 0x000ea2000c1e1900 */
[----:B------:R-:W-:-:S03]  /*0400*/  IMAD.WIDE R18, R18, 0x142c, R14 ;  /* 0x0000142c12127825 */ /* 0x000fc600078e020e */
[----:B------:R-:W3:Y:S04]  /*0410*/  LDG.E R5, desc[UR6][R16.64] ;  /* 0x0000000610057981 */ /* 0x000ee8000c1e1900 */
        /* <DEDUP_REMOVED lines=12> */
[----:B--2---:R-:W-:-:S05]  /*04e0*/  IMAD.WIDE R18, R27, 0x4, R18 ;  /* 0x000000041b127825 */ /* 0x004fca00078e0212 */
[----:B------:R-:W2:Y:S04]  /*04f0*/  LDG.E R3, desc[UR6][R18.64] ;  /* 0x0000000612037981 */ /* 0x000ea8000c1e1900 */
[----:B------:R-:W5:Y:S04]  /*0500*/  LDG.E R18, desc[UR6][R16.64+0x2c] ;  /* 0x00002c0610127981 */ /* 0x000f68000c1e1900 */
[----:B------:R-:W5:Y:S01]  /*0510*/  LDG.E R19, desc[UR6][R16.64+0x34] ;  /* 0x0000340610137981 */ /* 0x000f62000c1e1900 */
[----:B------:R-:W-:-:S04]  /*0520*/  IMAD.WIDE R26, R27, 0x142c, R14 ;  /* 0x0000142c1b1a7825 */ /* 0x000fc800078e020e */
[----:B---3--:R-:W-:-:S04]  /*0530*/  IMAD.WIDE R26, R5, 0x4, R26 ;  /* 0x00000004051a7825 */ /* 0x008fc800078e021a */
[----:B------:R-:W-:Y:S02]  /*0540*/  IMAD.WIDE R4, R5, 0x142c, R14 ;  /* 0x0000142c05047825 */ /* 0x000fe400078e020e */
[----:B------:R-:W3:Y:S02]  /*0550*/  LDG.E R27, desc[UR6][R26.64] ;  /* 0x000000061a1b7981 */ /* 0x000ee4000c1e1900 */
[----:B----4-:R-:W-:-:S04]  /*0560*/  IMAD.WIDE R4, R6, 0x4, R4 ;  /* 0x0000000406047825 */ /* 0x010fc800078e0204 */
[----:B--2---:R-:W-:Y:S02]  /*0570*/  FADD R20, R3, R20 ;  /* 0x0000001403147221 */ /* 0x004fe40000000000 */
[----:B------:R0:W2:Y:S02]  /*0580*/  LDG.E R3, desc[UR6][R4.64] ;  /* 0x0000000604037981 */ /* 0x0000a4000c1e1900 */
[----:B0-----:R-:W-:-:S04]  /*0590*/  IMAD.WIDE R4, R6, 0x142c, R14 ;  /* 0x0000142c06047825 */ /* 0x001fc800078e020e */
[----:B-----5:R-:W-:-:S04]  /*05a0*/  IMAD.WIDE R4, R7, 0x4, R4 ;  /* 0x0000000407047825 */ /* 0x020fc800078e0204 */
[----:B------:R-:W-:Y:S02]  /*05b0*/  IMAD.WIDE R6, R7, 0x142c, R14 ;  /* 0x0000142c07067825 */ /* 0x000fe400078e020e */
[----:B------:R-:W4:Y:S02]  /*05c0*/  LDG.E R4, desc[UR6][R4.64] ;  /* 0x0000000604047981 */ /* 0x000f24000c1e1900 */
        /* <DEDUP_REMOVED lines=31> */
[----:B------:R-:W5:Y:S04]  /*07c0*/  LDG.E R25, desc[UR6][R28.64] ;  /* 0x000000061c197981 */ /* 0x000f68000c1e1900 */
[----:B------:R-:W5:Y:S01]  /*07d0*/  LDG.E R29, desc[UR6][R16.64+0x3c] ;  /* 0x00003c06101d7981 */ /* 0x000f62000c1e1900 */
[----:B------:R-:W-:-:S04]  /*07e0*/  IMAD.WIDE R18, R19, 0x142c, R14 ;  /* 0x0000142c13127825 */ /* 0x000fc800078e020e */
[----:B------:R-:W-:-:S06]  /*07f0*/  IMAD.WIDE R18, R21, 0x4, R18 ;  /* 0x0000000415127825 */ /* 0x000fcc00078e0212 */
[----:B------:R5:W5:Y:S01]  /*0800*/  LDG.E R18, desc[UR6][R18.64] ;  /* 0x0000000612127981 */ /* 0x000b62000c1e1900 */
[----:B---3--:R-:W-:Y:S01]  /*0810*/  FADD R26, R20, R27 ;  /* 0x0000001b141a7221 */ /* 0x008fe20000000000 */
[----:B------:R-:W-:Y:S02]  /*0820*/  IMAD.WIDE R20, R21, 0x142c, R14 ;  /* 0x0000142c15147825 */ /* 0x000fe400078e020e */
[----:B------:R-:W3:Y:S02]  /*0830*/  LDG.E R27, desc[UR6][R16.64+0x40] ;  /* 0x00004006101b7981 */ /* 0x000ee4000c1e1900 */
[----:B--2---:R-:W-:Y:S02]  /*0840*/  FADD R26, R26, R3 ;  /* 0x000000031a1a7221 */ /* 0x004fe40000000000 */
[----:B------:R-:W2:Y:S02]  /*0850*/  LDG.E R3, desc[UR6][R16.64+0x44] ;  /* 0x0000440610037981 */ /* 0x000ea4000c1e1900 */
[----:B----4-:R-:W-:-:S02]  /*0860*/  FADD R26, R26, R4 ;  /* 0x000000041a1a7221 */ /* 0x010fc40000000000 */
[----:B------:R-:W4:Y:S02]  /*0870*/  LDG.E R4, desc[UR6][R16.64+0x48] ;  /* 0x0000480610047981 */ /* 0x000f24000c1e1900 */
[----:B-----5:R-:W-:Y:S02]  /*0880*/  FADD R19, R26, R5 ;  /* 0x000000051a137221 */ /* 0x020fe40000000000 */
[----:B------:R-:W5:Y:S02]  /*0890*/  LDG.E R5, desc[UR6][R16.64+0x4c] ;  /* 0x00004c0610057981 */ /* 0x000f64000c1e1900 */
[----:B------:R-:W-:Y:S02]  /*08a0*/  FADD R6, R19, R6 ;  /* 0x0000000613067221 */ /* 0x000fe40000000000 */
[----:B------:R-:W5:Y:S02]  /*08b0*/  LDG.E R19, desc[UR6][R16.64+0x50] ;  /* 0x0000500610137981 */ /* 0x000f64000c1e1900 */
[----:B------:R-:W-:-:S02]  /*08c0*/  FADD R6, R6, R7 ;  /* 0x0000000706067221 */ /* 0x000fc40000000000 */
[----:B------:R-:W5:Y:S02]  /*08d0*/  LDG.E R7, desc[UR6][R16.64+0x54] ;  /* 0x0000540610077981 */ /* 0x000f64000c1e1900 */
[----:B------:R-:W-:Y:S02]  /*08e0*/  FADD R6, R6, R8 ;  /* 0x0000000806067221 */ /* 0x000fe40000000000 */
[----:B------:R-:W5:Y:S02]  /*08f0*/  LDG.E R8, desc[UR6][R16.64+0x64] ;  /* 0x0000640610087981 */ /* 0x000f64000c1e1900 */
[----:B------:R-:W-:Y:S02]  /*0900*/  FADD R6, R6, R9 ;  /* 0x0000000906067221 */ /* 0x000fe40000000000 */
[----:B------:R-:W5:Y:S02]  /*0910*/  LDG.E R9, desc[UR6][R16.64+0x5c] ;  /* 0x00005c0610097981 */ /* 0x000f64000c1e1900 */
[----:B------:R-:W-:-:S02]  /*0920*/  FADD R10, R6, R10 ;  /* 0x0000000a060a7221 */ /* 0x000fc40000000000 */
[----:B------:R-:W5:Y:S01]  /*0930*/  LDG.E R6, desc[UR6][R16.64+0x60] ;  /* 0x0000600610067981 */ /* 0x000f62000c1e1900 */
[----:B------:R-:W-:-:S06]  /*0940*/  IMAD.WIDE R20, R29, 0x4, R20 ;  /* 0x000000041d147825 */ /* 0x000fcc00078e0214 */
[----:B------:R-:W3:Y:S04]  /*0950*/  LDG.E R20, desc[UR6][R20.64] ;  /* 0x0000000614147981 */ /* 0x000ee8000c1e1900 */
[----:B------:R-:W5:Y:S01]  /*0960*/  LDG.E R21, desc[UR6][R16.64+0x58] ;  /* 0x0000580610157981 */ /* 0x000f62000c1e1900 */
[----:B------:R-:W-:-:S04]  /*0970*/  FADD R11, R10, R11 ;  /* 0x0000000b0a0b7221 */ /* 0x000fc80000000000 */
[----:B------:R-:W-:Y:S02]  /*0980*/  FADD R10, R11, R22 ;  /* 0x000000160b0a7221 */ /* 0x000fe40000000000 */
[----:B------:R-:W5:Y:S02]  /*0990*/  LDG.E R22, desc[UR6][R16.64+0x68] ;  /* 0x0000680610167981 */ /* 0x000f64000c1e1900 */
[----:B------:R-:W-:Y:S02]  /*09a0*/  FADD R11, R10, R23 ;  /* 0x000000170a0b7221 */ /* 0x000fe40000000000 */
[----:B------:R-:W5:Y:S02]  /*09b0*/  LDG.E R23, desc[UR6][R16.64+0x6c] ;  /* 0x00006c0610177981 */ /* 0x000f64000c1e1900 */
[----:B------:R-:W-:Y:S02]  /*09c0*/  FADD R10, R11, R24 ;  /* 0x000000180b0a7221 */ /* 0x000fe40000000000 */
[----:B------:R-:W5:Y:S02]  /*09d0*/  LDG.E R24, desc[UR6][R16.64+0x70] ;  /* 0x0000700610187981 */ /* 0x000f64000c1e1900 */
[----:B------:R-:W-:-:S02]  /*09e0*/  FADD R11, R10, R25 ;  /* 0x000000190a0b7221 */ /* 0x000fc40000000000 */
[----:B------:R-:W5:Y:S02]  /*09f0*/  LDG.E R25, desc[UR6][R16.64+0x74] ;  /* 0x0000740610197981 */ /* 0x000f64000c1e1900 */
[----:B------:R-:W-:Y:S02]  /*0a00*/  FADD R11, R11, R18 ;  /* 0x000000120b0b7221 */ /* 0x000fe40000000000 */
[----:B------:R-:W5:Y:S02]  /*0a10*/  LDG.E R18, desc[UR6][R16.64+0x78] ;  /* 0x0000780610127981 */ /* 0x000f64000c1e1900 */
[----:B---3--:R-:W-:Y:S01]  /*0a20*/  FADD R20, R11, R20 ;  /* 0x000000140b147221 */ /* 0x008fe20000000000 */
[----:B------:R-:W-:-:S04]  /*0a30*/  IMAD.WIDE R10, R29, 0x142c, R14 ;  /* 0x0000142c1d0a7825 */ /* 0x000fc800078e020e */
[----:B--2---:R-:W-:-:S04]  /*0a40*/  IMAD.WIDE R28, R3, 0x142c, R14 ;  /* 0x0000142c031c7825 */ /* 0x004fc800078e020e */
[----:B------:R-:W-:-:S04]  /*0a50*/  IMAD.WIDE R10, R27, 0x4, R10 ;  /* 0x000000041b0a7825 */ /* 0x000fc800078e020a */
[----:B------:R-:W-:Y:S02]  /*0a60*/  IMAD.WIDE R26, R27, 0x142c, R14 ;  /* 0x0000142c1b1a7825 */ /* 0x000fe400078e020e */
[----:B------:R-:W2:Y:S02]  /*0a70*/  LDG.E R11, desc[UR6][R10.64] ;  /* 0x000000060a0b7981 */ /* 0x000ea4000c1e1900 */
[----:B----4-:R-:W-:-:S04]  /*0a80*/  IMAD.WIDE R28, R4, 0x4, R28 ;  /* 0x00000004041c7825 */ /* 0x010fc800078e021c */
[----:B------:R-:W-:Y:S02]  /*0a90*/  IMAD.WIDE R26, R3, 0x4, R26 ;  /* 0x00000004031a7825 */ /* 0x000fe400078e021a */
[----:B------:R0:W3:Y:S04]  /*0aa0*/  LDG.E R3, desc[UR6][R28.64] ;  /* 0x000000061c037981 */ /* 0x0000e8000c1e1900 */
[----:B------:R-:W4:Y:S01]  /*0ab0*/  LDG.E R26, desc[UR6][R26.64] ;  /* 0x000000061a1a7981 */ /* 0x000f22000c1e1900 */
[----:B0-----:R-:W-:-:S04]  /*0ac0*/  IMAD.WIDE R28, R4, 0x142c, R14 ;  /* 0x0000142c041c7825 */ /* 0x001fc800078e020e */
[----:B-----5:R-:W-:-:S04]  /*0ad0*/  IMAD.WIDE R28, R5, 0x4, R28 ;  /* 0x00000004051c7825 */ /* 0x020fc800078e021c */
[----:B------:R-:W-:Y:S02]  /*0ae0*/  IMAD.WIDE R4, R5, 0x142c, R14 ;  /* 0x0000142c05047825 */ /* 0x000fe400078e020e */
[----:B------:R-:W5:Y:S02]  /*0af0*/  LDG.E R28, desc[UR6][R28.64] ;  /* 0x000000061c1c7981 */ /* 0x000f64000c1e1900 */
[----:B------:R-:W-:-:S05]  /*0b00*/  IMAD.WIDE R4, R19, 0x4, R4 ;  /* 0x0000000413047825 */ /* 0x000fca00078e0204 */
[----:B------:R0:W5:Y:S02]  /*0b10*/  LDG.E R10, desc[UR6][R4.64] ;  /* 0x00000006040a7981 */ /* 0x000164000c1e1900 */
[----:B0-----:R-:W-:-:S04]  /*0b20*/  IMAD.WIDE R4, R19, 0x142c, R14 ;  /* 0x0000142c13047825 */ /* 0x001fc800078e020e */
        /* <DEDUP_REMOVED lines=18> */
[----:B------:R-:W-:-:S04]  /*0c50*/  IMAD.WIDE R4, R23, 0x4, R4 ;  /* 0x0000000417047825 */ /* 0x000fc800078e0204 */
[----:B------:R-:W-:Y:S01]  /*0c60*/  IMAD.WIDE R22, R23, 0x142c, R14 ;  /* 0x0000142c17167825 */ /* 0x000fe200078e020e */
[----:B------:R-:W5:Y:S03]  /*0c70*/  LDG.E R27, desc[UR6][R4.64] ;  /* 0x00000006041b7981 */ /* 0x000f66000c1e1900 */
[----:B------:R-:W-:-:S05]  /*0c80*/  IMAD.WIDE R22, R24, 0x4, R22 ;  /* 0x0000000418167825 */ /* 0x000fca00078e0216 */
[----:B------:R0:W5:Y:S02]  /*0c90*/  LDG.E R29, desc[UR6][R22.64] ;  /* 0x00000006161d7981 */ /* 0x000164000c1e1900 */
[----:B0-----:R-:W-:-:S04]  /*0ca0*/  IMAD.WIDE R22, R24, 0x142c, R14 ;  /* 0x0000142c18167825 */ /* 0x001fc800078e020e */
[----:B------:R-:W-:-:S04]  /*0cb0*/  IMAD.WIDE R22, R25, 0x4, R22 ;  /* 0x0000000419167825 */ /* 0x000fc800078e0216 */
[----:B------:R-:W-:Y:S02]  /*0cc0*/  IMAD.WIDE R24, R25, 0x142c, R14 ;  /* 0x0000142c19187825 */ /* 0x000fe400078e020e */
[----:B------:R-:W5:Y:S02]  /*0cd0*/  LDG.E R22, desc[UR6][R22.64] ;  /* 0x0000000616167981 */ /* 0x000f64000c1e1900 */
[----:B------:R-:W-:-:S06]  /*0ce0*/  IMAD.WIDE R24, R18, 0x4, R24 ;  /* 0x0000000412187825 */ /* 0x000fcc00078e0218 */
[----:B------:R-:W5:Y:S01]  /*0cf0*/  LDG.E R24, desc[UR6][R24.64] ;  /* 0x0000000618187981 */ /* 0x000f62000c1e1900 */
[----:B------:R-:W-:-:S04]  /*0d00*/  UIADD3 UR4, UPT, UPT, UR4, 0x20, URZ ;  /* 0x0000002004047890 */ /* 0x000fc8000fffe0ff */
[----:B------:R-:W-:Y:S01]  /*0d10*/  UISETP.NE.AND UP0, UPT, UR4, 0x50a, UPT ;  /* 0x0000050a0400788c */ /* 0x000fe2000bf05270 */
[----:B------:R-:W-:-:S04]  /*0d20*/  IADD3 R16, P0, PT, R16, 0x80, RZ ;  /* 0x0000008010107810 */ /* 0x000fc80007f1e0ff */
[----:B------:R-:W-:Y:S01]  /*0d30*/  IADD3.X R17, PT, PT, RZ, R17, RZ, P0, !PT ;  /* 0x00000011ff117210 */ /* 0x000fe200007fe4ff */
[----:B--2---:R-:W-:-:S04]  /*0d40*/  FADD R11, R20, R11 ;  /* 0x0000000b140b7221 */ /* 0x004fc80000000000 */
[----:B----4-:R-:W-:-:S04]  /*0d50*/  FADD R26, R11, R26 ;  /* 0x0000001a0b1a7221 */ /* 0x010fc80000000000 */
[----:B---3--:R-:W-:-:S04]  /*0d60*/  FADD R3, R26, R3 ;  /* 0x000000031a037221 */ /* 0x008fc80000000000 */
        /* <DEDUP_REMOVED lines=11> */
[----:B------:R-:W-:Y:S01]  /*0e20*/  FADD R20, R3, R24 ;  /* 0x0000001803147221 */ /* 0x000fe20000000000 */
[----:B------:R-:W-:Y:S06]  /*0e30*/  BRA.U UP0, `(.L_x_64) ;  /* 0xfffffff5006c7547 */ /* 0x000fec000b83ffff */
[----:B------:R-:W2:Y:S02]  /*0e40*/  LDG.E R13, desc[UR6][R12.64+0x1428] ;  /* 0x001428060c0d7981 */ /* 0x000ea4000c1e1900 */
[----:B--2---:R-:W-:-:S04]  /*0e50*/  IMAD.WIDE R14, R13, 0x142c, R14 ;  /* 0x0000142c0d0e7825 */ /* 0x004fc800078e020e */
[----:B------:R-:W-:-:S06]  /*0e60*/  IMAD.WIDE R14, R2, 0x4, R14 ;  /* 0x00000004020e7825 */ /* 0x000fcc00078e020e */
[----:B------:R-:W2:Y:S01]  /*0e70*/  LDG.E R15, desc[UR6][R14.64] ;  /* 0x000000060e0f7981 */ /* 0x000ea2000c1e1900 */
[----:B------:R-:W-:Y:S01]  /*0e80*/  BSSY.RECONVERGENT B0, `(.L_x_65) ;  /* 0x000000e000007945 */ /* 0x000fe20003800200 */
[----:B--2---:R-:W-:-:S05]  /*0e90*/  FADD R5, R20, R15 ;  /* 0x0000000f14057221 */ /* 0x004fca0000000000 */
[----:B------:R-:W-:-:S04]  /*0ea0*/  IADD3 R2, PT, PT, R5, 0x1800000, RZ ;  /* 0x0180000005027810 */ /* 0x000fc80007ffe0ff */
[----:B------:R-:W-:-:S04]  /*0eb0*/  LOP3.LUT R2, R2, 0x7f800000, RZ, 0xc0, !PT ;  /* 0x7f80000002027812 */ /* 0x000fc800078ec0ff */
[----:B------:R-:W-:-:S13]  /*0ec0*/  ISETP.GT.U32.AND P0, PT, R2, 0x1ffffff, PT ;  /* 0x01ffffff0200780c */ /* 0x000fda0003f04070 */
[----:B------:R-:W-:Y:S05]  /*0ed0*/  @P0 BRA `(.L_x_66) ;  /* 0x0000000000100947 */ /* 0x000fea0003800000 */
[----:B------:R-:W-:-:S07]  /*0ee0*/  MOV R4, 0xf00 ;  /* 0x00000f0000047802 */ /* 0x000fce0000000f00 */
[----:B------:R-:W-:Y:S05]  /*0ef0*/  CALL.REL.NOINC `($__internal_1_$__cuda_sm20_rcp_rn_f32_slowpath) ;  /* 0x0000000000347944 */ /* 0x000fea0003c00000 */
[----:B------:R-:W-:Y:S01]  /*0f00*/  MOV R4, R2 ;  /* 0x0000000200047202 */ /* 0x000fe20000000f00 */
[----:B------:R-:W-:Y:S06]  /*0f10*/  BRA `(.L_x_67) ;  /* 0x0000000000107947 */ /* 0x000fec0003800000 */
.L_x_66:
[----:B------:R-:W0:Y:S02]  /*0f20*/  MUFU.RCP R4, R5 ;  /* 0x0000000500047308 */ /* 0x000e240000001000 */
[----:B0-----:R-:W-:-:S04]  /*0f30*/  FFMA R2, R5, R4, -1 ;  /* 0xbf80000005027423 */ /* 0x001fc80000000004 */
[----:B------:R-:W-:-:S04]  /*0f40*/  FADD.FTZ R3, -R2, -RZ ;  /* 0x800000ff02037221 */ /* 0x000fc80000010100 */
[----:B------:R-:W-:-:S07]  /*0f50*/  FFMA R4, R4, R3, R4 ;  /* 0x0000000304047223 */ /* 0x000fce0000000004 */
.L_x_67:
[----:B------:R-:W-:Y:S05]  /*0f60*/  BSYNC.RECONVERGENT B0 ;  /* 0x0000000000007941 */ /* 0x000fea0003800200 */
.L_x_65:
[----:B------:R-:W0:Y:S01]  /*0f70*/  LDC.64 R2, c[0x0][0x390] ;  /* 0x0000e400ff027b82 */ /* 0x000e220000000a00 */
[----:B------:R-:W-:-:S04]  /*0f80*/  FMUL R4, R4, R4 ;  /* 0x0000000404047220 */ /* 0x000fc80000400000 */
[----:B------:R-:W-:Y:S01]  /*0f90*/  FMUL R5, R4, R4 ;  /* 0x0000000404057220 */ /* 0x000fe20000400000 */
[----:B0-----:R-:W-:-:S05]  /*0fa0*/  IMAD.WIDE R2, R0, 0x4, R2 ;  /* 0x0000000400027825 */ /* 0x001fca00078e0202 */
[----:B------:R-:W-:Y:S01]  /*0fb0*/  STG.E desc[UR6][R2.64], R5 ;  /* 0x0000000502007986 */ /* 0x000fe2000c101906 */
[----:B------:R-:W-:Y:S05]  /*0fc0*/  EXIT ;  /* 0x000000000000794d */ /* 0x000fea0003800000 */
        .weak           $__internal_1_$__cuda_sm20_rcp_rn_f32_slowpath
        .type           $__internal_1_$__cuda_sm20_rcp_rn_f32_slowpath,@function
        .size           $__internal_1_$__cuda_sm20_rcp_rn_f32_slowpath,(.L_x_74 - $__internal_1_$__cuda_sm20_rcp_rn_f32_slowpath)
$__internal_1_$__cuda_sm20_rcp_rn_f32_slowpath:
[----:B------:R-:W-:Y:S01]  /*0fd0*/  SHF.L.U32 R2, R5, 0x1, RZ ;  /* 0x0000000105027819 */ /* 0x000fe200000006ff */
[----:B------:R-:W-:Y:S03]  /*0fe0*/  BSSY.RECONVERGENT B1, `(.L_x_68) ;  /* 0x0000031000017945 */ /* 0x000fe60003800200 */
[----:B------:R-:W-:Y:S02]  /*0ff0*/  SHF.R.U32.HI R9, RZ, 0x18, R2 ;  /* 0x00000018ff097819 */ /* 0x000fe40000011602 */
[----:B------:R-:W-:Y:S02]  /*1000*/  MOV R2, R5 ;  /* 0x0000000500027202 */ /* 0x000fe40000000f00 */
[----:B------:R-:W-:-:S13]  /*1010*/  ISETP.NE.U32.AND P0, PT, R9, RZ, PT ;  /* 0x000000ff0900720c */ /* 0x000fda0003f05070 */
[----:B------:R-:W-:Y:S05]  /*1020*/  @P0 BRA `(.L_x_69) ;  /* 0x0000000000280947 */ /* 0x000fea0003800000 */
[----:B------:R-:W-:-:S04]  /*1030*/  SHF.L.U32 R3, R2, 0x1, RZ ;  /* 0x0000000102037819 */ /* 0x000fc800000006ff */
        /* <DEDUP_REMOVED lines=9> */
.L_x_69:
[----:B------:R-:W-:-:S04]  /*10d0*/  IADD3 R11, PT, PT, R9, -0xfd, RZ ;  /* 0xffffff03090b7810 */ /* 0x000fc80007ffe0ff */
[----:B------:R-:W-:-:S13]  /*10e0*/  ISETP.GT.U32.AND P0, PT, R11, 0x1, PT ;  /* 0x000000010b00780c */ /* 0x000fda0003f04070 */
[----:B------:R-:W-:Y:S05]  /*10f0*/  @P0 BRA `(.L_x_71) ;  /* 0x0000000000780947 */ /* 0x000fea0003800000 */
[----:B------:R-:W-:Y:S01]  /*1100*/  LOP3.LUT R3, R2, 0x7fffff, RZ, 0xc0, !PT ;  /* 0x007fffff02037812 */ /* 0x000fe200078ec0ff */
[----:B------:R-:W-:-:S03]  /*1110*/  HFMA2 R8, -RZ, RZ, 0, 1.78813934326171875e-07 ;  /* 0x00000003ff087431 */ /* 0x000fc600000001ff */
[----:B------:R-:W-:-:S04]  /*1120*/  LOP3.LUT R3, R3, 0x3f800000, RZ, 0xfc, !PT ;  /* 0x3f80000003037812 */ /* 0x000fc800078efcff */
[----:B------:R-:W0:Y:S01]  /*1130*/  MUFU.RCP R6, R3 ;  /* 0x0000000300067308 */ /* 0x000e220000001000 */
[----:B------:R-:W-:Y:S01]  /*1140*/  SHF.L.U32 R8, R8, R11, RZ ;  /* 0x0000000b08087219 */ /* 0x000fe200000006ff */
        /* <DEDUP_REMOVED lines=8> */
[----:B------:R-:W-:Y:S02]  /*11d0*/  LOP3.LUT R8, R8, R5, RZ, 0xc0, !PT ;  /* 0x0000000508087212 */ /* 0x000fe400078ec0ff */
[----:B------:R-:W-:-:S02]  /*11e0*/  IADD3 R6, PT, PT, -R6, RZ, RZ ;  /* 0x000000ff06067210 */ /* 0x000fc40007ffe1ff */
[-C--:B------:R-:W-:Y:S02]  /*11f0*/  SHF.R.U32.HI R8, RZ, R11.reuse, R8 ;  /* 0x0000000bff087219 */ /* 0x080fe40000011608 */
[----:B------:R-:W-:Y:S02]  /*1200*/  LOP3.LUT P1, RZ, R6, R11, R5, 0xf8, !PT ;  /* 0x0000000b06ff7212 */ /* 0x000fe4000782f805 */
[C---:B------:R-:W-:Y:S02]  /*1210*/  LOP3.LUT P0, RZ, R8.reuse, 0x1, RZ, 0xc0, !PT ;  /* 0x0000000108ff7812 */ /* 0x040fe4000780c0ff */
[----:B------:R-:W-:Y:S02]  /*1220*/  LOP3.LUT P2, RZ, R8, 0x2, RZ, 0xc0, !PT ;  /* 0x0000000208ff7812 */ /* 0x000fe4000784c0ff */
[----:B------:R-:W-:Y:S02]  /*1230*/  IADD3 R6, PT, PT, R9, -0xfc, RZ ;  /* 0xffffff0409067810 */ /* 0x000fe40007ffe0ff */
[----:B------:R-:W-:-:S02]  /*1240*/  PLOP3.LUT P0, PT, P0, P1, P2, 0xe0, 0x0 ;  /* 0x000000000000781c */ /* 0x000fc40000703c20 */
[----:B------:R-:W-:Y:S02]  /*1250*/  LOP3.LUT P1, RZ, R2, 0x7fffff, RZ, 0xc0, !PT ;  /* 0x007fffff02ff7812 */ /* 0x000fe4000782c0ff */
[----:B------:R-:W-:Y:S02]  /*1260*/  SEL R3, RZ, 0x1, !P0 ;  /* 0x00000001ff037807 */ /* 0x000fe40004000000 */
[----:B------:R-:W-:Y:S02]  /*1270*/  SHF.R.U32.HI R5, RZ, R6, R5 ;  /* 0x00000006ff057219 */ /* 0x000fe40000011605 */
[----:B------:R-:W-:-:S04]  /*1280*/  IADD3 R3, PT, PT, -R3, RZ, RZ ;  /* 0x000000ff03037210 */ /* 0x000fc80007ffe1ff */
[----:B------:R-:W-:-:S13]  /*1290*/  ISETP.GE.AND P0, PT, R3, RZ, PT ;  /* 0x000000ff0300720c */ /* 0x000fda0003f06270 */
[----:B------:R-:W-:-:S04]  /*12a0*/  @!P0 IADD3 R5, PT, PT, R5, 0x1, RZ ;  /* 0x0000000105058810 */ /* 0x000fc80007ffe0ff */
[----:B------:R-:W-:-:S04]  /*12b0*/  @!P1 SHF.L.U32 R5, R5, 0x1, RZ ;  /* 0x0000000105059819 */ /* 0x000fc800000006ff */
[----:B------:R-:W-:Y:S01]  /*12c0*/  LOP3.LUT R5, R5, 0x80000000, R2, 0xf8, !PT ;  /* 0x8000000005057812 */ /* 0x000fe200078ef802 */
[----:B------:R-:W-:Y:S06]  /*12d0*/  BRA `(.L_x_70) ;  /* 0x0000000000047947 */ /* 0x000fec0003800000 */
.L_x_71:
[----:B------:R0:W1:Y:S02]  /*12e0*/  MUFU.RCP R5, R2 ;  /* 0x0000000200057308 */ /* 0x0000640000001000 */
.L_x_70:
[----:B------:R-:W-:Y:S05]  /*12f0*/  BSYNC.RECONVERGENT B1 ;  /* 0x0000000000017941 */ /* 0x000fea0003800200 */
.L_x_68:
[----:B01----:R-:W-:Y:S01]  /*1300*/  MOV R2, R5 ;  /* 0x0000000500027202 */ /* 0x003fe20000000f00 */
[----:B------:R-:W-:-:S04]  /*1310*/  HFMA2 R5, -RZ, RZ, 0, 0 ;  /* 0x00000000ff057431 */ /* 0x000fc800000001ff */
[----:B------:R-:W-:Y:S05]  /*1320*/  RET.REL.NODEC R4 `(_Z16rank_individualsPA1291_KfPA1291_KiPf) ;  /* 0xffffffec04347950 */ /* 0x000fea0003c3ffff */
.L_x_72:
        /* <DEDUP_REMOVED lines=13> */
.L_x_74:


//--------------------- .nv.global.init           --------------------------
	.section	.nv.global.init,"aw",@progbits
	.align	4
.nv.global.init:
	.type		mrg32k3aM1SubSeq,@object
	.size		mrg32k3aM1SubSeq,(mrg32k3aM2SubSeq - mrg32k3aM1SubSeq)
mrg32k3aM1SubSeq:
        /*0000*/ 	.byte	0x0b, 0xcc, 0xee, 0x04, 0x73, 0x29, 0x8b, 0x6f, 0xf6, 0x53, 0x03, 0xf6, 0x23, 0xf6, 0xea, 0xda
        /* <DEDUP_REMOVED lines=125> */
	.type		mrg32k3aM2SubSeq,@object
	.size		mrg32k3aM2SubSeq,(mrg32k3aM1 - mrg32k3aM2SubSeq)
mrg32k3aM2SubSeq:
        /* <DEDUP_REMOVED lines=126> */
	.type		mrg32k3aM1,@object
	.size		mrg32k3aM1,(mrg32k3aM1Seq - mrg32k3aM1)
mrg32k3aM1:
        /* <DEDUP_REMOVED lines=144> */
	.type		mrg32k3aM1Seq,@object
	.size		mrg32k3aM1Seq,(mrg32k3aM2 - mrg32k3aM1Seq)
mrg32k3aM1Seq:
        /* <DEDUP_REMOVED lines=144> */
	.type		mrg32k3aM2,@object
	.size		mrg32k3aM2,(mrg32k3aM2Seq - mrg32k3aM2)
mrg32k3aM2:
        /* <DEDUP_REMOVED lines=144> */
	.type		mrg32k3aM2Seq,@object
	.size		mrg32k3aM2Seq,(precalc_xorwow_matrix - mrg32k3aM2Seq)
mrg32k3aM2Seq:
        /* <DEDUP_REMOVED lines=144> */
	.type		precalc_xorwow_matrix,@object
	.size		precalc_xorwow_matrix,(precalc_xorwow_offset_matrix - precalc_xorwow_matrix)
precalc_xorwow_matrix:
        /* <DEDUP_REMOVED lines=6400> */
	.type		precalc_xorwow_offset_matrix,@object
	.size		precalc_xorwow_offset_matrix,($str$4 - precalc_xorwow_offset_matrix)
precalc_xorwow_offset_matrix:
        /* <DEDUP_REMOVED lines=6400> */
	.type		$str$4,@object
	.size		$str$4,($str - $str$4)
$str$4:
        /*353c0*/ 	.byte	0x25, 0x73, 0x0a, 0x00
	.type		$str,@object
	.size		$str,(.L_54 - $str)
$str:
        /*353c4*/ 	.byte	0x74, 0x65, 0x6d, 0x70, 0x6f, 0x72, 0x61, 0x72, 0x79, 0x5f, 0x62, 0x75, 0x66, 0x66, 0x65, 0x72
        /*353d4*/ 	.byte	0x3a, 0x3a, 0x61, 0x6c, 0x6c, 0x6f, 0x63, 0x61, 0x74, 0x65, 0x3a, 0x20, 0x67, 0x65, 0x74, 0x5f
        /*353e4*/ 	.byte	0x74, 0x65, 0x6d, 0x70, 0x6f, 0x72, 0x61, 0x72, 0x79, 0x5f, 0x62, 0x75, 0x66, 0x66, 0x65, 0x72
        /*353f4*/ 	.byte	0x20, 0x66, 0x61, 0x69, 0x6c, 0x65, 0x64, 0x00
.L_54:


//--------------------- .nv.shared.reserved.0     --------------------------
	.section	.nv.shared.reserved.0,"aw",@nobits
	.weak		__nv_reservedSMEM_offset_0_alias
	.size		__nv_reservedSMEM_offset_0_alias, 0, 64
	.other		__nv_reservedSMEM_offset_0_alias,@"STO_CUDA_RESERVED_SHARED STV_DEFAULT"
__nv_reservedSMEM_offset_0_alias:
	.zero		0
	.zero		64


//--------------------- .nv.global                --------------------------
	.section	.nv.global,"aw",@nobits
.nv.global:
	.type		_ZN34_INTERNAL_dfe48c04_4_k_cu_181f2bad6thrust24THRUST_300001_SM_1000_NS12placeholders2_8E,@object
	.size		_ZN34_INTERNAL_dfe48c04_4_k_cu_181f2bad6thrust24THRUST_300001_SM_1000_NS12placeholders2_8E,(_ZN34_INTERNAL_dfe48c04_4_k_cu_181f2bad4cuda3std3__436_GLOBAL__N__dfe48c04_4_k_cu_181f2bad6ignoreE - _ZN34_INTERNAL_dfe48c04_4_k_cu_181f2bad6thrust24THRUST_300001_SM_1000_NS12placeholders2_8E)
_ZN34_INTERNAL_dfe48c04_4_k_cu_181f2bad6thrust24THRUST_300001_SM_1000_NS12placeholders2_8E:
	.zero		1
	.type		_ZN34_INTERNAL_dfe48c04_4_k_cu_181f2bad4cuda3std3__436_GLOBAL__N__dfe48c04_4_k_cu_181f2bad6ignoreE,@object
	.size		_ZN34_INTERNAL_dfe48c04_4_k_cu_181f2bad4cuda3std3__436_GLOBAL__N__dfe48c04_4_k_cu_181f2bad6ignoreE,(_ZN34_INTERNAL_dfe48c04_4_k_cu_181f2bad4cuda3std6ranges3__45__cpo4dataE - _ZN34_INTERNAL_dfe48c04_4_k_cu_181f2bad4cuda3std3__436_GLOBAL__N__dfe48c04_4_k_cu_181f2bad6ignoreE)
_ZN34_INTERNAL_dfe48c04_4_k_cu_181f2bad4cuda3std3__436_GLOBAL__N__dfe48c04_4_k_cu_181f2bad6ignoreE:
	.zero		1
	.type		_ZN34_INTERNAL_dfe48c04_4_k_cu_181f2bad4cuda3std6ranges3__45__cpo4dataE,@object
	.size		_ZN34_INTERNAL_dfe48c04_4_k_cu_181f2bad4cuda3std6ranges3__45__cpo4dataE,(_ZN34_INTERNAL_dfe48c04_4_k_cu_181f2bad6thrust24THRUST_300001_SM_1000_NS6system3cpp3parE - _ZN34_INTERNAL_dfe48c04_4_k_cu_181f2bad4cuda3std6ranges3__45__cpo4dataE)
_ZN34_INTERNAL_dfe48c04_4_k_cu_181f2bad4cuda3std6ranges3__45__cpo4dataE:
	.zero		1
	.type		_ZN34_INTERNAL_dfe48c04_4_k_cu_181f2bad6thrust24THRUST_300001_SM_1000_NS6system3cpp3parE,@object
	.size		_ZN34_INTERNAL_dfe48c04_4_k_cu_181f2bad6thrust24THRUST_300001_SM_1000_NS6system3cpp3parE,(_ZN34_INTERNAL_dfe48c04_4_k_cu_181f2bad4cuda3std3__45__cpo5beginE - _ZN34_INTERNAL_dfe48c04_4_k_cu_181f2bad6thrust24THRUST_300001_SM_1000_NS6system3cpp3parE)
_ZN34_INTERNAL_dfe48c04_4_k_cu_181f2bad6thrust24THRUST_300001_SM_1000_NS6system3cpp3parE:
	.zero		1
	.type		_ZN34_INTERNAL_dfe48c04_4_k_cu_181f2bad4cuda3std3__45__cpo5beginE,@object
	.size		_ZN34_INTERNAL_dfe48c04_4_k_cu_181f2bad4cuda3std3__45__cpo5beginE,(_ZN34_INTERNAL_dfe48c04_4_k_cu_181f2bad4cuda3std6ranges3__45__cpo5beginE - _ZN34_INTERNAL_dfe48c04_4_k_cu_181f2bad4cuda3std3__45__cpo5beginE)
_ZN34_INTERNAL_dfe48c04_4_k_cu_181f2bad4cuda3std3__45__cpo5beginE:
	.zero		1
	.type		_ZN34_INTERNAL_dfe48c04_4_k_cu_181f2bad4cuda3std6ranges3__45__cpo5beginE,@object
	.size		_ZN34_INTERNAL_dfe48c04_4_k_cu_181f2bad4cuda3std6ranges3__45__cpo5beginE,(_ZN34_INTERNAL_dfe48c04_4_k_cu_181f2bad6thrust24THRUST_300001_SM_1000_NS6deviceE - _ZN34_INTERNAL_dfe48c04_4_k_cu_181f2bad4cuda3std6ranges3__45__cpo5beginE)
_ZN34_INTERNAL_dfe48c04_4_k_cu_181f2bad4cuda3std6ranges3__45__cpo5beginE:
	.zero		1
	.type		_ZN34_INTERNAL_dfe48c04_4_k_cu_181f2bad6thrust24THRUST_300001_SM_1000_NS6deviceE,@object
	.size		_ZN34_INTERNAL_dfe48c04_4_k_cu_181f2bad6thrust24THRUST_300001_SM_1000_NS6deviceE,(_ZN34_INTERNAL_dfe48c04_4_k_cu_181f2bad4cuda3std3__47nulloptE - _ZN34_INTERNAL_dfe48c04_4_k_cu_181f2bad6thrust24THRUST_300001_SM_1000_NS6deviceE)
_ZN34_INTERNAL_dfe48c04_4_k_cu_181f2bad6thrust24THRUST_300001_SM_1000_NS6deviceE:
	.zero		1
	.type		_ZN34_INTERNAL_dfe48c04_4_k_cu_181f2bad4cuda3std3__47nulloptE,@object
	.size		_ZN34_INTERNAL_dfe48c04_4_k_cu_181f2bad4cuda3std3__47nulloptE,(_ZN34_INTERNAL_dfe48c04_4_k_cu_181f2bad4cuda3std6ranges3__45__cpo8distanceE - _ZN34_INTERNAL_dfe48c04_4_k_cu_181f2bad4cuda3std3__47nulloptE)
_ZN34_INTERNAL_dfe48c04_4_k_cu_181f2bad4cuda3std3__47nulloptE:
	.zero		1
	.type		_ZN34_INTERNAL_dfe48c04_4_k_cu_181f2bad4cuda3std6ranges3__45__cpo8distanceE,@object
	.size		_ZN34_INTERNAL_dfe48c04_4_k_cu_181f2bad4cuda3std6ranges3__45__cpo8distanceE,(_ZN34_INTERNAL_dfe48c04_4_k_cu_181f2bad6thrust24THRUST_300001_SM_1000_NS12placeholders2_4E - _ZN34_INTERNAL_dfe48c04_4_k_cu_181f2bad4cuda3std6ranges3__45__cpo8distanceE)
_ZN34_INTERNAL_dfe48c04_4_k_cu_181f2bad4cuda3std6ranges3__45__cpo8distanceE:
	.zero		1
	.type		_ZN34_INTERNAL_dfe48c04_4_k_cu_181f2bad6thrust24THRUST_300001_SM_1000_NS12placeholders2_4E,@object
	.size		_ZN34_INTERNAL_dfe48c04_4_k_cu_181f2bad6thrust24THRUST_300001_SM_1000_NS12placeholders2_4E,(_ZN34_INTERNAL_dfe48c04_4_k_cu_181f2bad4cuda3std3__45__cpo6rbeginE - _ZN34_INTERNAL_dfe48c04_4_k_cu_181f2bad6thrust24THRUST_300001_SM_1000_NS12placeholders2_4E)
_ZN34_INTERNAL_dfe48c04_4_k_cu_181f2bad6thrust24THRUST_300001_SM_1000_NS12placeholders2_4E:
	.zero		1
	.type		_ZN34_INTERNAL_dfe48c04_4_k_cu_181f2bad4cuda3std3__45__cpo6rbeginE,@object
	.size		_ZN34_INTERNAL_dfe48c04_4_k_cu_181f2bad4cuda3std3__45__cpo6rbeginE,(_ZN34_INTERNAL_dfe48c04_4_k_cu_181f2bad4cuda3std6ranges3__45__cpo7advanceE - _ZN34_INTERNAL_dfe48c04_4_k_cu_181f2bad4cuda3std3__45__cpo6rbeginE)
_ZN34_INTERNAL_dfe48c04_4_k_cu_181f2bad4cuda3std3__45__cpo6rbeginE:
	.zero		1
	.type		_ZN34_INTERNAL_dfe48c04_4_k_cu_181f2bad4cuda3std6ranges3__45__cpo7advanceE,@object
	.size		_ZN34_INTERNAL_dfe48c04_4_k_cu_181f2bad4cuda3std6ranges3__45__cpo7advanceE,(_ZN34_INTERNAL_dfe48c04_4_k_cu_181f2bad6thrust24THRUST_300001_SM_1000_NS12placeholders3_10E - _ZN34_INTERNAL_dfe48c04_4_k_cu_181f2bad4cuda3std6ranges3__45__cpo7advanceE)
_ZN34_INTERNAL_dfe48c04_4_k_cu_181f2bad4cuda3std6ranges3__45__cpo7advanceE:
	.zero		1
	.type		_ZN34_INTERNAL_dfe48c04_4_k_cu_181f2bad6thrust24THRUST_300001_SM_1000_NS12placeholders3_10E,@object
	.size		_ZN34_INTERNAL_dfe48c04_4_k_cu_181f2bad6thrust24THRUST_300001_SM_1000_NS12placeholders3_10E,(_ZN34_INTERNAL_dfe48c04_4_k_cu_181f2bad4cuda3std3__48in_placeE - _ZN34_INTERNAL_dfe48c04_4_k_cu_181f2bad6thrust24THRUST_300001_SM_1000_NS12placeholders3_10E)
_ZN34_INTERNAL_dfe48c04_4_k_cu_181f2bad6thrust24THRUST_300001_SM_1000_NS12placeholders3_10E:
	.zero		1
	.type		_ZN34_INTERNAL_dfe48c04_4_k_cu_181f2bad4cuda3std3__48in_placeE,@object
	.size		_ZN34_INTERNAL_dfe48c04_4_k_cu_181f2bad4cuda3std3__48in_placeE,(_ZN34_INTERNAL_dfe48c04_4_k_cu_181f2bad4cuda3std6ranges3__45__cpo4sizeE - _ZN34_INTERNAL_dfe48c04_4_k_cu_181f2bad4cuda3std3__48in_placeE)
_ZN34_INTERNAL_dfe48c04_4_k_cu_181f2bad4cuda3std3__48in_placeE:
	.zero		1
	.type		_ZN34_INTERNAL_dfe48c04_4_k_cu_181f2bad4cuda3std6ranges3__45__cpo4sizeE,@object
	.size		_ZN34_INTERNAL_dfe48c04_4_k_cu_181f2bad4cuda3std6ranges3__45__cpo4sizeE,(_ZN34_INTERNAL_dfe48c04_4_k_cu_181f2bad6thrust24THRUST_300001_SM_1000_NS12placeholders2_2E - _ZN34_INTERNAL_dfe48c04_4_k_cu_181f2bad4cuda3std6ranges3__45__cpo4sizeE)
_ZN34_INTERNAL_dfe48c04_4_k_cu_181f2bad4cuda3std6ranges3__45__cpo4sizeE:
	.zero		1
	.type		_ZN34_INTERNAL_dfe48c04_4_k_cu_181f2bad6thrust24THRUST_300001_SM_1000_NS12placeholders2_2E,@object
	.size		_ZN34_INTERNAL_dfe48c04_4_k_cu_181f2bad6thrust24THRUST_300001_SM_1000_NS12placeholders2_2E,(_ZN34_INTERNAL_dfe48c04_4_k_cu_181f2bad4cuda3std3__45__cpo6cbeginE - _ZN34_INTERNAL_dfe48c04_4_k_cu_181f2bad6thrust24THRUST_300001_SM_1000_NS12placeholders2_2E)
_ZN34_INTERNAL_dfe48c04_4_k_cu_181f2bad6thrust24THRUST_300001_SM_1000_NS12placeholders2_2E:
	.zero		1
	.type		_ZN34_INTERNAL_dfe48c04_4_k_cu_181f2bad4cuda3std3__45__cpo6cbeginE,@object
	.size		_ZN34_INTERNAL_dfe48c04_4_k_cu_181f2bad4cuda3std3__45__cpo6cbeginE,(_ZN34_INTERNAL_dfe48c04_4_k_cu_181f2bad4cuda3std6ranges3__45__cpo6cbeginE - _ZN34_INTERNAL_dfe48c04_4_k_cu_181f2bad4cuda3std3__45__cpo6cbeginE)
_ZN34_INTERNAL_dfe48c04_4_k_cu_181f2bad4cuda3std3__45__cpo6cbeginE:
	.zero		1
	.type		_ZN34_INTERNAL_dfe48c04_4_k_cu_181f2bad4cuda3std6ranges3__45__cpo6cbeginE,@object
	.size		_ZN34_INTERNAL_dfe48c04_4_k_cu_181f2bad4cuda3std6ranges3__45__cpo6cbeginE,(_ZN34_INTERNAL_dfe48c04_4_k_cu_181f2bad6thrust24THRUST_300001_SM_1000_NS12placeholders2_6E - _ZN34_INTERNAL_dfe48c04_4_k_cu_181f2bad4cuda3std6ranges3__45__cpo6cbeginE)
_ZN34_INTERNAL_dfe48c04_4_k_cu_181f2bad4cuda3std6ranges3__45__cpo6cbeginE:
	.zero		1
	.type		_ZN34_INTERNAL_dfe48c04_4_k_cu_181f2bad6thrust24THRUST_300001_SM_1000_NS12placeholders2_6E,@object
	.size		_ZN34_INTERNAL_dfe48c04_4_k_cu_181f2bad6thrust24THRUST_300001_SM_1000_NS12placeholders2_6E,(_ZN34_INTERNAL_dfe48c04_4_k_cu_181f2bad4cuda3std3__45__cpo7crbeginE - _ZN34_INTERNAL_dfe48c04_4_k_cu_181f2bad6thrust24THRUST_300001_SM_1000_NS12placeholders2_6E)
_ZN34_INTERNAL_dfe48c04_4_k_cu_181f2bad6thrust24THRUST_300001_SM_1000_NS12placeholders2_6E:
	.zero		1
	.type		_ZN34_INTERNAL_dfe48c04_4_k_cu_181f2bad4cuda3std3__45__cpo7crbeginE,@object
	.size		_ZN34_INTERNAL_dfe48c04_4_k_cu_181f2bad4cuda3std3__45__cpo7crbeginE,(_ZN34_INTERNAL_dfe48c04_4_k_cu_181f2bad4cuda3std6ranges3__45__cpo4nextE - _ZN34_INTERNAL_dfe48c04_4_k_cu_181f2bad4cuda3std3__45__cpo7crbeginE)
_ZN34_INTERNAL_dfe48c04_4_k_cu_181f2bad4cuda3std3__45__cpo7crbeginE:
	.zero		1
	.type		_ZN34_INTERNAL_dfe48c04_4_k_cu_181f2bad4cuda3std6ranges3__45__cpo4nextE,@object
	.size		_ZN34_INTERNAL_dfe48c04_4_k_cu_181f2bad4cuda3std6ranges3__45__cpo4nextE,(_ZN34_INTERNAL_dfe48c04_4_k_cu_181f2bad4cuda3std6ranges3__45__cpo4swapE - _ZN34_INTERNAL_dfe48c04_4_k_cu_181f2bad4cuda3std6ranges3__45__cpo4nextE)
_ZN34_INTERNAL_dfe48c04_4_k_cu_181f2bad4cuda3std6ranges3__45__cpo4nextE:
	.zero		1
	.type		_ZN34_INTERNAL_dfe48c04_4_k_cu_181f2bad4cuda3std6ranges3__45__cpo4swapE,@object
	.size		_ZN34_INTERNAL_dfe48c04_4_k_cu_181f2bad4cuda3std6ranges3__45__cpo4swapE,(_ZN34_INTERNAL_dfe48c04_4_k_cu_181f2bad6thrust24THRUST_300001_SM_1000_NS8cuda_cub10par_nosyncE - _ZN34_INTERNAL_dfe48c04_4_k_cu_181f2bad4cuda3std6ranges3__45__cpo4swapE)
_ZN34_INTERNAL_dfe48c04_4_k_cu_181f2bad4cuda3std6ranges3__45__cpo4swapE:
	.zero		1
	.type		_ZN34_INTERNAL_dfe48c04_4_k_cu_181f2bad6thrust24THRUST_300001_SM_1000_NS8cuda_cub10par_nosyncE,@object
	.size		_ZN34_INTERNAL_dfe48c04_4_k_cu_181f2bad6thrust24THRUST_300001_SM_1000_NS8cuda_cub10par_nosyncE,(_ZN34_INTERNAL_dfe48c04_4_k_cu_181f2bad6thrust24THRUST_300001_SM_1000_NS3seqE - _ZN34_INTERNAL_dfe48c04_4_k_cu_181f2bad6thrust24THRUST_300001_SM_1000_NS8cuda_cub10par_nosyncE)
_ZN34_INTERNAL_dfe48c04_4_k_cu_181f2bad6thrust24THRUST_300001_SM_1000_NS8cuda_cub10par_nosyncE:
	.zero		1
	.type		_ZN34_INTERNAL_dfe48c04_4_k_cu_181f2bad6thrust24THRUST_300001_SM_1000_NS3seqE,@object
	.size		_ZN34_INTERNAL_dfe48c04_4_k_cu_181f2bad6thrust24THRUST_300001_SM_1000_NS3seqE,(_ZN34_INTERNAL_dfe48c04_4_k_cu_181f2bad4cuda3std3__420unreachable_sentinelE - _ZN34_INTERNAL_dfe48c04_4_k_cu_181f2bad6thrust24THRUST_300001_SM_1000_NS3seqE)
_ZN34_INTERNAL_dfe48c04_4_k_cu_181f2bad6thrust24THRUST_300001_SM_1000_NS3seqE:
	.zero		1
	.type		_ZN34_INTERNAL_dfe48c04_4_k_cu_181f2bad4cuda3std3__420unreachable_sentinelE,@object
	.size		_ZN34_INTERNAL_dfe48c04_4_k_cu_181f2bad4cuda3std3__420unreachable_sentinelE,(_ZN34_INTERNAL_dfe48c04_4_k_cu_181f2bad4cuda3std6ranges3__45__cpo5ssizeE - _ZN34_INTERNAL_dfe48c04_4_k_cu_181f2bad4cuda3std3__420unreachable_sentinelE)
_ZN34_INTERNAL_dfe48c04_4_k_cu_181f2bad4cuda3std3__420unreachable_sentinelE:
	.zero		1
	.type		_ZN34_INTERNAL_dfe48c04_4_k_cu_181f2bad4cuda3std6ranges3__45__cpo5ssizeE,@object
	.size		_ZN34_INTERNAL_dfe48c04_4_k_cu_181f2bad4cuda3std6ranges3__45__cpo5ssizeE,(_ZN34_INTERNAL_dfe48c04_4_k_cu_181f2bad6thrust24THRUST_300001_SM_1000_NS12placeholders2_3E - _ZN34_INTERNAL_dfe48c04_4_k_cu_181f2bad4cuda3std6ranges3__45__cpo5ssizeE)
_ZN34_INTERNAL_dfe48c04_4_k_cu_181f2bad4cuda3std6ranges3__45__cpo5ssizeE:
	.zero		1
	.type		_ZN34_INTERNAL_dfe48c04_4_k_cu_181f2bad6thrust24THRUST_300001_SM_1000_NS12placeholders2_3E,@object
	.size		_ZN34_INTERNAL_dfe48c04_4_k_cu_181f2bad6thrust24THRUST_300001_SM_1000_NS12placeholders2_3E,(_ZN34_INTERNAL_dfe48c04_4_k_cu_181f2bad4cuda3std3__45__cpo4cendE - _ZN34_INTERNAL_dfe48c04_4_k_cu_181f2bad6thrust24THRUST_300001_SM_1000_NS12placeholders2_3E)
_ZN34_INTERNAL_dfe48c04_4_k_cu_181f2bad6thrust24THRUST_300001_SM_1000_NS12placeholders2_3E:
	.zero		1
	.type		_ZN34_INTERNAL_dfe48c04_4_k_cu_181f2bad4cuda3std3__45__cpo4cendE,@object
	.size		_ZN34_INTERNAL_dfe48c04_4_k_cu_181f2bad4cuda3std3__45__cpo4cendE,(_ZN34_INTERNAL_dfe48c04_4_k_cu_181f2bad4cuda3std6ranges3__45__cpo4cendE - _ZN34_INTERNAL_dfe48c04_4_k_cu_181f2bad4cuda3std3__45__cpo4cendE)
_ZN34_INTERNAL_dfe48c04_4_k_cu_181f2bad4cuda3std3__45__cpo4cendE:
	.zero		1
	.type		_ZN34_INTERNAL_dfe48c04_4_k_cu_181f2bad4cuda3std6ranges3__45__cpo4cendE,@object
	.size		_ZN34_INTERNAL_dfe48c04_4_k_cu_181f2bad4cuda3std6ranges3__45__cpo4cendE,(_ZN34_INTERNAL_dfe48c04_4_k_cu_181f2bad6thrust24THRUST_300001_SM_1000_NS12placeholders2_7E - _ZN34_INTERNAL_dfe48c04_4_k_cu_181f2bad4cuda3std6ranges3__45__cpo4cendE)
_ZN34_INTERNAL_dfe48c04_4_k_cu_181f2bad4cuda3std6ranges3__45__cpo4cendE:
	.zero		1
	.type		_ZN34_INTERNAL_dfe48c04_4_k_cu_181f2bad6thrust24THRUST_300001_SM_1000_NS12placeholders2_7E,@object
	.size		_ZN34_INTERNAL_dfe48c04_4_k_cu_181f2bad6thrust24THRUST_300001_SM_1000_NS12placeholders2_7E,(_ZN34_INTERNAL_dfe48c04_4_k_cu_181f2bad4cuda3std3__45__cpo5crendE - _ZN34_INTERNAL_dfe48c04_4_k_cu_181f2bad6thrust24THRUST_300001_SM_1000_NS12placeholders2_7E)
_ZN34_INTERNAL_dfe48c04_4_k_cu_181f2bad6thrust24THRUST_300001_SM_1000_NS12placeholders2_7E:
	.zero		1
	.type		_ZN34_INTERNAL_dfe48c04_4_k_cu_181f2bad4cuda3std3__45__cpo5crendE,@object
	.size		_ZN34_INTERNAL_dfe48c04_4_k_cu_181f2bad4cuda3std3__45__cpo5crendE,(_ZN34_INTERNAL_dfe48c04_4_k_cu_181f2bad4cuda3std6ranges3__45__cpo4prevE - _ZN34_INTERNAL_dfe48c04_4_k_cu_181f2bad4cuda3std3__45__cpo5crendE)
_ZN34_INTERNAL_dfe48c04_4_k_cu_181f2bad4cuda3std3__45__cpo5crendE:
	.zero		1
	.type		_ZN34_INTERNAL_dfe48c04_4_k_cu_181f2bad4cuda3std6ranges3__45__cpo4prevE,@object
	.size		_ZN34_INTERNAL_dfe48c04_4_k_cu_181f2bad4cuda3std6ranges3__45__cpo4prevE,(_ZN34_INTERNAL_dfe48c04_4_k_cu_181f2bad4cuda3std6ranges3__45__cpo9iter_moveE - _ZN34_INTERNAL_dfe48c04_4_k_cu_181f2bad4cuda3std6ranges3__45__cpo4prevE)
_ZN34_INTERNAL_dfe48c04_4_k_cu_181f2bad4cuda3std6ranges3__45__cpo4prevE:
	.zero		1
	.type		_ZN34_INTERNAL_dfe48c04_4_k_cu_181f2bad4cuda3std6ranges3__45__cpo9iter_moveE,@object
	.size		_ZN34_INTERNAL_dfe48c04_4_k_cu_181f2bad4cuda3std6ranges3__45__cpo9iter_moveE,(_ZN34_INTERNAL_dfe48c04_4_k_cu_181f2bad6thrust24THRUST_300001_SM_1000_NS6system6detail10sequential3seqE - _ZN34_INTERNAL_dfe48c04_4_k_cu_181f2bad4cuda3std6ranges3__45__cpo9iter_moveE)
_ZN34_INTERNAL_dfe48c04_4_k_cu_181f2bad4cuda3std6ranges3__45__cpo9iter_moveE:
	.zero		1
	.type		_ZN34_INTERNAL_dfe48c04_4_k_cu_181f2bad6thrust24THRUST_300001_SM_1000_NS6system6detail10sequential3seqE,@object
	.size		_ZN34_INTERNAL_dfe48c04_4_k_cu_181f2bad6thrust24THRUST_300001_SM_1000_NS6system6detail10sequential3seqE,(_ZN34_INTERNAL_dfe48c04_4_k_cu_181f2bad6thrust24THRUST_300001_SM_1000_NS12placeholders2_9E - _ZN34_INTERNAL_dfe48c04_4_k_cu_181f2bad6thrust24THRUST_300001_SM_1000_NS6system6detail10sequential3seqE)
_ZN34_INTERNAL_dfe48c04_4_k_cu_181f2bad6thrust24THRUST_300001_SM_1000_NS6system6detail10sequential3seqE:
	.zero		1
	.type		_ZN34_INTERNAL_dfe48c04_4_k_cu_181f2bad6thrust24THRUST_300001_SM_1000_NS12placeholders2_9E,@object
	.size		_ZN34_INTERNAL_dfe48c04_4_k_cu_181f2bad6thrust24THRUST_300001_SM_1000_NS12placeholders2_9E,(_ZN34_INTERNAL_dfe48c04_4_k_cu_181f2bad4cuda3std3__419piecewise_constructE - _ZN34_INTERNAL_dfe48c04_4_k_cu_181f2bad6thrust24THRUST_300001_SM_1000_NS12placeholders2_9E)
_ZN34_INTERNAL_dfe48c04_4_k_cu_181f2bad6thrust24THRUST_300001_SM_1000_NS12placeholders2_9E:
	.zero		1
	.type		_ZN34_INTERNAL_dfe48c04_4_k_cu_181f2bad4cuda3std3__419piecewise_constructE,@object
	.size		_ZN34_INTERNAL_dfe48c04_4_k_cu_181f2bad4cuda3std3__419piecewise_constructE,(_ZN34_INTERNAL_dfe48c04_4_k_cu_181f2bad4cuda3std6ranges3__45__cpo5cdataE - _ZN34_INTERNAL_dfe48c04_4_k_cu_181f2bad4cuda3std3__419piecewise_constructE)
_ZN34_INTERNAL_dfe48c04_4_k_cu_181f2bad4cuda3std3__419piecewise_constructE:
	.zero		1
	.type		_ZN34_INTERNAL_dfe48c04_4_k_cu_181f2bad4cuda3std6ranges3__45__cpo5cdataE,@object
	.size		_ZN34_INTERNAL_dfe48c04_4_k_cu_181f2bad4cuda3std6ranges3__45__cpo5cdataE,(_ZN34_INTERNAL_dfe48c04_4_k_cu_181f2bad6thrust24THRUST_300001_SM_1000_NS12placeholders2_1E - _ZN34_INTERNAL_dfe48c04_4_k_cu_181f2bad4cuda3std6ranges3__45__cpo5cdataE)
_ZN34_INTERNAL_dfe48c04_4_k_cu_181f2bad4cuda3std6ranges3__45__cpo5cdataE:
	.zero		1
	.type		_ZN34_INTERNAL_dfe48c04_4_k_cu_181f2bad6thrust24THRUST_300001_SM_1000_NS12placeholders2_1E,@object
	.size		_ZN34_INTERNAL_dfe48c04_4_k_cu_181f2bad6thrust24THRUST_300001_SM_1000_NS12placeholders2_1E,(_ZN34_INTERNAL_dfe48c04_4_k_cu_181f2bad4cuda3std3__45__cpo3endE - _ZN34_INTERNAL_dfe48c04_4_k_cu_181f2bad6thrust24THRUST_300001_SM_1000_NS12placeholders2_1E)
_ZN34_INTERNAL_dfe48c04_4_k_cu_181f2bad6thrust24THRUST_300001_SM_1000_NS12placeholders2_1E:
	.zero		1
	.type		_ZN34_INTERNAL_dfe48c04_4_k_cu_181f2bad4cuda3std3__45__cpo3endE,@object
	.size		_ZN34_INTERNAL_dfe48c04_4_k_cu_181f2bad4cuda3std3__45__cpo3endE,(_ZN34_INTERNAL_dfe48c04_4_k_cu_181f2bad4cuda3std6ranges3__45__cpo3endE - _ZN34_INTERNAL_dfe48c04_4_k_cu_181f2bad4cuda3std3__45__cpo3endE)
_ZN34_INTERNAL_dfe48c04_4_k_cu_181f2bad4cuda3std3__45__cpo3endE:
	.zero		1
	.type		_ZN34_INTERNAL_dfe48c04_4_k_cu_181f2bad4cuda3std6ranges3__45__cpo3endE,@object
	.size		_ZN34_INTERNAL_dfe48c04_4_k_cu_181f2bad4cuda3std6ranges3__45__cpo3endE,(_ZN34_INTERNAL_dfe48c04_4_k_cu_181f2bad6thrust24THRUST_300001_SM_1000_NS12placeholders2_5E - _ZN34_INTERNAL_dfe48c04_4_k_cu_181f2bad4cuda3std6ranges3__45__cpo3endE)
_ZN34_INTERNAL_dfe48c04_4_k_cu_181f2bad4cuda3std6ranges3__45__cpo3endE:
	.zero		1
	.type		_ZN34_INTERNAL_dfe48c04_4_k_cu_181f2bad6thrust24THRUST_300001_SM_1000_NS12placeholders2_5E,@object
	.size		_ZN34_INTERNAL_dfe48c04_4_k_cu_181f2bad6thrust24THRUST_300001_SM_1000_NS12placeholders2_5E,(_ZN34_INTERNAL_dfe48c04_4_k_cu_181f2bad4cuda3std3__45__cpo4rendE - _ZN34_INTERNAL_dfe48c04_4_k_cu_181f2bad6thrust24THRUST_300001_SM_1000_NS12placeholders2_5E)
_ZN34_INTERNAL_dfe48c04_4_k_cu_181f2bad6thrust24THRUST_300001_SM_1000_NS12placeholders2_5E:
	.zero		1
	.type		_ZN34_INTERNAL_dfe48c04_4_k_cu_181f2bad4cuda3std3__45__cpo4rendE,@object
	.size		_ZN34_INTERNAL_dfe48c04_4_k_cu_181f2bad4cuda3std3__45__cpo4rendE,(_ZN34_INTERNAL_dfe48c04_4_k_cu_181f2bad4cuda3std6ranges3__45__cpo9iter_swapE - _ZN34_INTERNAL_dfe48c04_4_k_cu_181f2bad4cuda3std3__45__cpo4rendE)
_ZN34_INTERNAL_dfe48c04_4_k_cu_181f2bad4cuda3std3__45__cpo4rendE:
	.zero		1
	.type		_ZN34_INTERNAL_dfe48c04_4_k_cu_181f2bad4cuda3std6ranges3__45__cpo9iter_swapE,@object
	.size		_ZN34_INTERNAL_dfe48c04_4_k_cu_181f2bad4cuda3std6ranges3__45__cpo9iter_swapE,(_ZN34_INTERNAL_dfe48c04_4_k_cu_181f2bad4cuda3std3__48unexpectE - _ZN34_INTERNAL_dfe48c04_4_k_cu_181f2bad4cuda3std6ranges3__45__cpo9iter_swapE)
_ZN34_INTERNAL_dfe48c04_4_k_cu_181f2bad4cuda3std6ranges3__45__cpo9iter_swapE:
	.zero		1
	.type		_ZN34_INTERNAL_dfe48c04_4_k_cu_181f2bad4cuda3std3__48unexpectE,@object
	.size		_ZN34_INTERNAL_dfe48c04_4_k_cu_181f2bad4cuda3std3__48unexpectE,(_ZN34_INTERNAL_dfe48c04_4_k_cu_181f2bad6thrust24THRUST_300001_SM_1000_NS8cuda_cub3parE - _ZN34_INTERNAL_dfe48c04_4_k_cu_181f2bad4cuda3std3__48unexpectE)
_ZN34_INTERNAL_dfe48c04_4_k_cu_181f2bad4cuda3std3__48unexpectE:
	.zero		1
	.type		_ZN34_INTERNAL_dfe48c04_4_k_cu_181f2bad6thrust24THRUST_300001_SM_1000_NS8cuda_cub3parE,@object
	.size		_ZN34_INTERNAL_dfe48c04_4_k_cu_181f2bad6thrust24THRUST_300001_SM_1000_NS8cuda_cub3parE,(.L_38 - _ZN34_INTERNAL_dfe48c04_4_k_cu_181f2bad6thrust24THRUST_300001_SM_1000_NS8cuda_cub3parE)
_ZN34_INTERNAL_dfe48c04_4_k_cu_181f2bad6thrust24THRUST_300001_SM_1000_NS8cuda_cub3parE:
	.zero		1
.L_38:


//--------------------- .nv.constant0._ZN3cub18CUB_300001_SM_10006detail8for_each13static_kernelINS2_12policy_hub_t12policy_500_tElNS2_12op_wrapper_tIlN6thrust24THRUST_300001_SM_1000_NS6system6detail7generic6detail21binary_search_functorIPKfNSC_18binary_search_lessENSC_3lbfEEENS8_12zip_iteratorIN4cuda3std3__45tupleIJNS8_6detail15normal_iteratorINS8_7pointerIfNS8_8cuda_cub5par_tENS8_11use_defaultEST_EEEENSP_INSQ_IlSS_ST_ST_EEEEEEEEEEEEEvT0_T1_ --------------------------
	.section	.nv.constant0._ZN3cub18CUB_300001_SM_10006detail8for_each13static_kernelINS2_12policy_hub_t12policy_500_tElNS2_12op_wrapper_tIlN6thrust24THRUST_300001_SM_1000_NS6system6detail7generic6detail21binary_search_functorIPKfNSC_18binary_search_lessENSC_3lbfEEENS8_12zip_iteratorIN4cuda3std3__45tupleIJNS8_6detail15normal_iteratorINS8_7pointerIfNS8_8cuda_cub5par_tENS8_11use_defaultEST_EEEENSP_INSQ_IlSS_ST_ST_EEEEEEEEEEEEEvT0_T1_,"a",@progbits
	.sectionflags	@""
	.align	4
.nv.constant0._ZN3cub18CUB_300001_SM_10006detail8for_each13static_kernelINS2_12policy_hub_t12policy_500_tElNS2_12op_wrapper_tIlN6thrust24THRUST_300001_SM_1000_NS6system6detail7generic6detail21binary_search_functorIPKfNSC_18binary_search_lessENSC_3lbfEEENS8_12zip_iteratorIN4cuda3std3__45tupleIJNS8_6detail15normal_iteratorINS8_7pointerIfNS8_8cuda_cub5par_tENS8_11use_defaultEST_EEEENSP_INSQ_IlSS_ST_ST_EEEEEEEEEEEEEvT0_T1_:
	.zero		944


//--------------------- .nv.constant0._ZN3cub18CUB_300001_SM_10006detail11EmptyKernelIvEEvv --------------------------
	.section	.nv.constant0._ZN3cub18CUB_300001_SM_10006detail11EmptyKernelIvEEvv,"a",@progbits
	.sectionflags	@""
	.align	4
.nv.constant0._ZN3cub18CUB_300001_SM_10006detail11EmptyKernelIvEEvv:
	.zero		896


//--------------------- .nv.constant0._Z21crossover_individualsPA1291_KfPA1291_iPfPS_S3_PKi --------------------------
	.section	.nv.constant0._Z21crossover_individualsPA1291_KfPA1291_iPfPS_S3_PKi,"a",@progbits
	.sectionflags	@""
	.align	4
.nv.constant0._Z21crossover_individualsPA1291_KfPA1291_iPfPS_S3_PKi:
	.zero		944


//--------------------- .nv.constant0._Z16rank_individualsPA1291_KfPA1291_KiPf --------------------------
	.section	.nv.constant0._Z16rank_individualsPA1291_KfPA1291_KiPf,"a",@progbits
	.sectionflags	@""
	.align	4
.nv.constant0._Z16rank_individualsPA1291_KfPA1291_KiPf:
	.zero		920


//--------------------- SYMBOLS --------------------------

	.type		.nv.reservedSmem.offset0,@object
	.size		.nv.reservedSmem.offset0,0x4
	.type		vprintf,@function
	.type		malloc,@function
	.type		free,@function
